//
// Generated by NVIDIA NVVM Compiler
//
// Compiler Build ID: CL-36424714
// Cuda compilation tools, release 13.0, V13.0.88
// Based on NVVM 20.0.0
//

.version 9.0
.target sm_100
.address_size 64

	// .globl	_Z12setup_kernelP17curandStateXORWOWl
.global .align 4 .b8 precalc_xorwow_matrix[102400];
.global .align 4 .b8 precalc_xorwow_offset_matrix[102400];
.global .align 4 .b8 mrg32k3aM1[2304];
.global .align 4 .b8 mrg32k3aM2[2304];
.global .align 4 .b8 mrg32k3aM1SubSeq[2016];
.global .align 4 .b8 mrg32k3aM2SubSeq[2016];
.global .align 4 .b8 mrg32k3aM1Seq[2304];
.global .align 4 .b8 mrg32k3aM2Seq[2304];
.const .align 8 .b8 __cr_lgamma_table[72];

.visible .entry _Z12setup_kernelP17curandStateXORWOWl(
	.param .u64 .ptr .align 1 _Z12setup_kernelP17curandStateXORWOWl_param_0,
	.param .u64 _Z12setup_kernelP17curandStateXORWOWl_param_1
)
{
	.reg .pred 	%p<26>;
	.reg .b32 	%r<411>;
	.reg .b64 	%rd<21>;

	ld.param.u64 	%rd11, [_Z12setup_kernelP17curandStateXORWOWl_param_0];
	ld.param.u64 	%rd12, [_Z12setup_kernelP17curandStateXORWOWl_param_1];
	mov.u32 	%r187, %ctaid.x;
	mov.u32 	%r1, %ntid.x;
	mov.u32 	%r188, %tid.x;
	mad.lo.s32 	%r316, %r187, %r1, %r188;
	cvt.s64.s32 	%rd20, %r316;
	setp.le.s64 	%p1, %rd12, %rd20;
	@%p1 bra 	$L__BB0_45;
	mov.u32 	%r189, %nctaid.x;
	mul.lo.s32 	%r3, %r1, %r189;
	cvta.to.global.u64 	%rd2, %rd11;
$L__BB0_2:
	mad.lo.s64 	%rd4, %rd20, 48, %rd2;
	mov.b32 	%r190, 1593684748;
	mov.b32 	%r191, 832094735;
	st.global.v2.u32 	[%rd4], {%r191, %r190};
	mov.b32 	%r192, -123459836;
	mov.b32 	%r193, 1111207954;
	st.global.v2.u32 	[%rd4+8], {%r193, %r192};
	mov.b32 	%r194, 1476011280;
	mov.b32 	%r195, -589760388;
	st.global.v2.u32 	[%rd4+16], {%r195, %r194};
	setp.eq.s64 	%p2, %rd20, 0;
	@%p2 bra 	$L__BB0_44;
	mov.b32 	%r317, 0;
$L__BB0_4:
	and.b64  	%rd6, %rd20, 3;
	setp.eq.s64 	%p3, %rd6, 0;
	@%p3 bra 	$L__BB0_43;
	mul.wide.u32 	%rd13, %r317, 3200;
	mov.u64 	%rd14, precalc_xorwow_matrix;
	add.s64 	%rd7, %rd14, %rd13;
	cvt.u32.u64 	%r6, %rd6;
	mov.b32 	%r318, 0;
$L__BB0_6:
	mov.b32 	%r331, 0;
	mov.u32 	%r332, %r331;
	mov.u32 	%r333, %r331;
	mov.u32 	%r334, %r331;
	mov.u32 	%r335, %r331;
	mov.u32 	%r324, %r331;
$L__BB0_7:
	mul.wide.u32 	%rd15, %r324, 4;
	add.s64 	%rd16, %rd4, %rd15;
	ld.global.u32 	%r14, [%rd16+4];
	shl.b32 	%r15, %r324, 5;
	mov.b32 	%r330, 0;
$L__BB0_8:
	.pragma "nounroll";
	shr.u32 	%r200, %r14, %r330;
	and.b32  	%r201, %r200, 1;
	setp.eq.b32 	%p4, %r201, 1;
	not.pred 	%p5, %p4;
	add.s32 	%r202, %r15, %r330;
	mul.lo.s32 	%r203, %r202, 5;
	mul.wide.u32 	%rd17, %r203, 4;
	add.s64 	%rd8, %rd7, %rd17;
	@%p5 bra 	$L__BB0_10;
	ld.global.u32 	%r204, [%rd8];
	xor.b32  	%r335, %r335, %r204;
	ld.global.u32 	%r205, [%rd8+4];
	xor.b32  	%r334, %r334, %r205;
	ld.global.u32 	%r206, [%rd8+8];
	xor.b32  	%r333, %r333, %r206;
	ld.global.u32 	%r207, [%rd8+12];
	xor.b32  	%r332, %r332, %r207;
	ld.global.u32 	%r208, [%rd8+16];
	xor.b32  	%r331, %r331, %r208;
$L__BB0_10:
	and.b32  	%r210, %r200, 2;
	setp.eq.s32 	%p6, %r210, 0;
	@%p6 bra 	$L__BB0_12;
	ld.global.u32 	%r211, [%rd8+20];
	xor.b32  	%r335, %r335, %r211;
	ld.global.u32 	%r212, [%rd8+24];
	xor.b32  	%r334, %r334, %r212;
	ld.global.u32 	%r213, [%rd8+28];
	xor.b32  	%r333, %r333, %r213;
	ld.global.u32 	%r214, [%rd8+32];
	xor.b32  	%r332, %r332, %r214;
	ld.global.u32 	%r215, [%rd8+36];
	xor.b32  	%r331, %r331, %r215;
$L__BB0_12:
	and.b32  	%r217, %r200, 4;
	setp.eq.s32 	%p7, %r217, 0;
	@%p7 bra 	$L__BB0_14;
	ld.global.u32 	%r218, [%rd8+40];
	xor.b32  	%r335, %r335, %r218;
	ld.global.u32 	%r219, [%rd8+44];
	xor.b32  	%r334, %r334, %r219;
	ld.global.u32 	%r220, [%rd8+48];
	xor.b32  	%r333, %r333, %r220;
	ld.global.u32 	%r221, [%rd8+52];
	xor.b32  	%r332, %r332, %r221;
	ld.global.u32 	%r222, [%rd8+56];
	xor.b32  	%r331, %r331, %r222;
$L__BB0_14:
	and.b32  	%r224, %r200, 8;
	setp.eq.s32 	%p8, %r224, 0;
	@%p8 bra 	$L__BB0_16;
	ld.global.u32 	%r225, [%rd8+60];
	xor.b32  	%r335, %r335, %r225;
	ld.global.u32 	%r226, [%rd8+64];
	xor.b32  	%r334, %r334, %r226;
	ld.global.u32 	%r227, [%rd8+68];
	xor.b32  	%r333, %r333, %r227;
	ld.global.u32 	%r228, [%rd8+72];
	xor.b32  	%r332, %r332, %r228;
	ld.global.u32 	%r229, [%rd8+76];
	xor.b32  	%r331, %r331, %r229;
$L__BB0_16:
	and.b32  	%r231, %r200, 16;
	setp.eq.s32 	%p9, %r231, 0;
	@%p9 bra 	$L__BB0_18;
	ld.global.u32 	%r232, [%rd8+80];
	xor.b32  	%r335, %r335, %r232;
	ld.global.u32 	%r233, [%rd8+84];
	xor.b32  	%r334, %r334, %r233;
	ld.global.u32 	%r234, [%rd8+88];
	xor.b32  	%r333, %r333, %r234;
	ld.global.u32 	%r235, [%rd8+92];
	xor.b32  	%r332, %r332, %r235;
	ld.global.u32 	%r236, [%rd8+96];
	xor.b32  	%r331, %r331, %r236;
$L__BB0_18:
	and.b32  	%r238, %r200, 32;
	setp.eq.s32 	%p10, %r238, 0;
	@%p10 bra 	$L__BB0_20;
	ld.global.u32 	%r239, [%rd8+100];
	xor.b32  	%r335, %r335, %r239;
	ld.global.u32 	%r240, [%rd8+104];
	xor.b32  	%r334, %r334, %r240;
	ld.global.u32 	%r241, [%rd8+108];
	xor.b32  	%r333, %r333, %r241;
	ld.global.u32 	%r242, [%rd8+112];
	xor.b32  	%r332, %r332, %r242;
	ld.global.u32 	%r243, [%rd8+116];
	xor.b32  	%r331, %r331, %r243;
$L__BB0_20:
	and.b32  	%r245, %r200, 64;
	setp.eq.s32 	%p11, %r245, 0;
	@%p11 bra 	$L__BB0_22;
	ld.global.u32 	%r246, [%rd8+120];
	xor.b32  	%r335, %r335, %r246;
	ld.global.u32 	%r247, [%rd8+124];
	xor.b32  	%r334, %r334, %r247;
	ld.global.u32 	%r248, [%rd8+128];
	xor.b32  	%r333, %r333, %r248;
	ld.global.u32 	%r249, [%rd8+132];
	xor.b32  	%r332, %r332, %r249;
	ld.global.u32 	%r250, [%rd8+136];
	xor.b32  	%r331, %r331, %r250;
$L__BB0_22:
	and.b32  	%r252, %r200, 128;
	setp.eq.s32 	%p12, %r252, 0;
	@%p12 bra 	$L__BB0_24;
	ld.global.u32 	%r253, [%rd8+140];
	xor.b32  	%r335, %r335, %r253;
	ld.global.u32 	%r254, [%rd8+144];
	xor.b32  	%r334, %r334, %r254;
	ld.global.u32 	%r255, [%rd8+148];
	xor.b32  	%r333, %r333, %r255;
	ld.global.u32 	%r256, [%rd8+152];
	xor.b32  	%r332, %r332, %r256;
	ld.global.u32 	%r257, [%rd8+156];
	xor.b32  	%r331, %r331, %r257;
$L__BB0_24:
	and.b32  	%r259, %r200, 256;
	setp.eq.s32 	%p13, %r259, 0;
	@%p13 bra 	$L__BB0_26;
	ld.global.u32 	%r260, [%rd8+160];
	xor.b32  	%r335, %r335, %r260;
	ld.global.u32 	%r261, [%rd8+164];
	xor.b32  	%r334, %r334, %r261;
	ld.global.u32 	%r262, [%rd8+168];
	xor.b32  	%r333, %r333, %r262;
	ld.global.u32 	%r263, [%rd8+172];
	xor.b32  	%r332, %r332, %r263;
	ld.global.u32 	%r264, [%rd8+176];
	xor.b32  	%r331, %r331, %r264;
$L__BB0_26:
	and.b32  	%r266, %r200, 512;
	setp.eq.s32 	%p14, %r266, 0;
	@%p14 bra 	$L__BB0_28;
	ld.global.u32 	%r267, [%rd8+180];
	xor.b32  	%r335, %r335, %r267;
	ld.global.u32 	%r268, [%rd8+184];
	xor.b32  	%r334, %r334, %r268;
	ld.global.u32 	%r269, [%rd8+188];
	xor.b32  	%r333, %r333, %r269;
	ld.global.u32 	%r270, [%rd8+192];
	xor.b32  	%r332, %r332, %r270;
	ld.global.u32 	%r271, [%rd8+196];
	xor.b32  	%r331, %r331, %r271;
$L__BB0_28:
	and.b32  	%r273, %r200, 1024;
	setp.eq.s32 	%p15, %r273, 0;
	@%p15 bra 	$L__BB0_30;
	ld.global.u32 	%r274, [%rd8+200];
	xor.b32  	%r335, %r335, %r274;
	ld.global.u32 	%r275, [%rd8+204];
	xor.b32  	%r334, %r334, %r275;
	ld.global.u32 	%r276, [%rd8+208];
	xor.b32  	%r333, %r333, %r276;
	ld.global.u32 	%r277, [%rd8+212];
	xor.b32  	%r332, %r332, %r277;
	ld.global.u32 	%r278, [%rd8+216];
	xor.b32  	%r331, %r331, %r278;
$L__BB0_30:
	and.b32  	%r280, %r200, 2048;
	setp.eq.s32 	%p16, %r280, 0;
	@%p16 bra 	$L__BB0_32;
	ld.global.u32 	%r281, [%rd8+220];
	xor.b32  	%r335, %r335, %r281;
	ld.global.u32 	%r282, [%rd8+224];
	xor.b32  	%r334, %r334, %r282;
	ld.global.u32 	%r283, [%rd8+228];
	xor.b32  	%r333, %r333, %r283;
	ld.global.u32 	%r284, [%rd8+232];
	xor.b32  	%r332, %r332, %r284;
	ld.global.u32 	%r285, [%rd8+236];
	xor.b32  	%r331, %r331, %r285;
$L__BB0_32:
	and.b32  	%r287, %r200, 4096;
	setp.eq.s32 	%p17, %r287, 0;
	@%p17 bra 	$L__BB0_34;
	ld.global.u32 	%r288, [%rd8+240];
	xor.b32  	%r335, %r335, %r288;
	ld.global.u32 	%r289, [%rd8+244];
	xor.b32  	%r334, %r334, %r289;
	ld.global.u32 	%r290, [%rd8+248];
	xor.b32  	%r333, %r333, %r290;
	ld.global.u32 	%r291, [%rd8+252];
	xor.b32  	%r332, %r332, %r291;
	ld.global.u32 	%r292, [%rd8+256];
	xor.b32  	%r331, %r331, %r292;
$L__BB0_34:
	and.b32  	%r294, %r200, 8192;
	setp.eq.s32 	%p18, %r294, 0;
	@%p18 bra 	$L__BB0_36;
	ld.global.u32 	%r295, [%rd8+260];
	xor.b32  	%r335, %r335, %r295;
	ld.global.u32 	%r296, [%rd8+264];
	xor.b32  	%r334, %r334, %r296;
	ld.global.u32 	%r297, [%rd8+268];
	xor.b32  	%r333, %r333, %r297;
	ld.global.u32 	%r298, [%rd8+272];
	xor.b32  	%r332, %r332, %r298;
	ld.global.u32 	%r299, [%rd8+276];
	xor.b32  	%r331, %r331, %r299;
$L__BB0_36:
	and.b32  	%r301, %r200, 16384;
	setp.eq.s32 	%p19, %r301, 0;
	@%p19 bra 	$L__BB0_38;
	ld.global.u32 	%r302, [%rd8+280];
	xor.b32  	%r335, %r335, %r302;
	ld.global.u32 	%r303, [%rd8+284];
	xor.b32  	%r334, %r334, %r303;
	ld.global.u32 	%r304, [%rd8+288];
	xor.b32  	%r333, %r333, %r304;
	ld.global.u32 	%r305, [%rd8+292];
	xor.b32  	%r332, %r332, %r305;
	ld.global.u32 	%r306, [%rd8+296];
	xor.b32  	%r331, %r331, %r306;
$L__BB0_38:
	and.b32  	%r308, %r200, 32768;
	setp.eq.s32 	%p20, %r308, 0;
	@%p20 bra 	$L__BB0_40;
	ld.global.u32 	%r309, [%rd8+300];
	xor.b32  	%r335, %r335, %r309;
	ld.global.u32 	%r310, [%rd8+304];
	xor.b32  	%r334, %r334, %r310;
	ld.global.u32 	%r311, [%rd8+308];
	xor.b32  	%r333, %r333, %r311;
	ld.global.u32 	%r312, [%rd8+312];
	xor.b32  	%r332, %r332, %r312;
	ld.global.u32 	%r313, [%rd8+316];
	xor.b32  	%r331, %r331, %r313;
$L__BB0_40:
	add.s32 	%r330, %r330, 16;
	setp.ne.s32 	%p21, %r330, 32;
	@%p21 bra 	$L__BB0_8;
	mad.lo.s32 	%r314, %r324, -31, %r15;
	add.s32 	%r324, %r314, 1;
	setp.ne.s32 	%p22, %r324, 5;
	@%p22 bra 	$L__BB0_7;
	st.global.u32 	[%rd4+4], %r335;
	st.global.u32 	[%rd4+8], %r334;
	st.global.u32 	[%rd4+12], %r333;
	st.global.u32 	[%rd4+16], %r332;
	st.global.u32 	[%rd4+20], %r331;
	add.s32 	%r318, %r318, 1;
	setp.lt.u32 	%p23, %r318, %r6;
	@%p23 bra 	$L__BB0_6;
$L__BB0_43:
	shr.u64 	%rd9, %rd20, 2;
	add.s32 	%r317, %r317, 1;
	setp.gt.u64 	%p24, %rd20, 3;
	mov.u64 	%rd20, %rd9;
	@%p24 bra 	$L__BB0_4;
$L__BB0_44:
	mov.b32 	%r315, 0;
	st.global.v2.u32 	[%rd4+24], {%r315, %r315};
	st.global.u32 	[%rd4+32], %r315;
	mov.b64 	%rd18, 0;
	st.global.u64 	[%rd4+40], %rd18;
	add.s32 	%r316, %r316, %r3;
	cvt.s64.s32 	%rd20, %r316;
	setp.gt.s64 	%p25, %rd12, %rd20;
	@%p25 bra 	$L__BB0_2;
$L__BB0_45:
	ret;

}
	// .globl	_Z24simple_device_API_kernelP17curandStateXORWOWPfli
.visible .entry _Z24simple_device_API_kernelP17curandStateXORWOWPfli(
	.param .u64 .ptr .align 1 _Z24simple_device_API_kernelP17curandStateXORWOWPfli_param_0,
	.param .u64 .ptr .align 1 _Z24simple_device_API_kernelP17curandStateXORWOWPfli_param_1,
	.param .u64 _Z24simple_device_API_kernelP17curandStateXORWOWPfli_param_2,
	.param .u32 _Z24simple_device_API_kernelP17curandStateXORWOWPfli_param_3
)
{
	.reg .pred 	%p<9>;
	.reg .b32 	%r<139>;
	.reg .b32 	%f<35>;
	.reg .b64 	%rd<15>;
	.reg .b64 	%fd<2>;

	ld.param.u64 	%rd7, [_Z24simple_device_API_kernelP17curandStateXORWOWPfli_param_2];
	ld.param.u32 	%r53, [_Z24simple_device_API_kernelP17curandStateXORWOWPfli_param_3];
	mov.u32 	%r54, %ctaid.x;
	mov.u32 	%r1, %ntid.x;
	mov.u32 	%r55, %tid.x;
	mad.lo.s32 	%r114, %r54, %r1, %r55;
	cvt.s64.s32 	%rd14, %r114;
	setp.le.s64 	%p1, %rd7, %rd14;
	@%p1 bra 	$L__BB1_12;
	mov.u32 	%r56, %nctaid.x;
	mul.lo.s32 	%r3, %r1, %r56;
	mul.lo.s32 	%r4, %r53, 362437;
	and.b32  	%r5, %r53, 3;
	and.b32  	%r57, %r53, 2147483644;
	neg.s32 	%r6, %r57;
$L__BB1_2:
	ld.param.u64 	%rd12, [_Z24simple_device_API_kernelP17curandStateXORWOWPfli_param_0];
	setp.lt.s32 	%p2, %r53, 1;
	cvta.to.global.u64 	%rd8, %rd12;
	mad.lo.s64 	%rd3, %rd14, 48, %rd8;
	ld.global.v2.u32 	{%r138, %r137}, [%rd3];
	ld.global.v2.u32 	{%r136, %r135}, [%rd3+8];
	ld.global.v2.u32 	{%r134, %r133}, [%rd3+16];
	ld.global.v2.u32 	{%r14, %r15}, [%rd3+24];
	ld.global.f32 	%f1, [%rd3+32];
	ld.global.f64 	%fd1, [%rd3+40];
	mov.f32 	%f34, 0f00000000;
	@%p2 bra 	$L__BB1_11;
	setp.lt.u32 	%p3, %r53, 4;
	mov.f32 	%f34, 0f00000000;
	mov.u32 	%r127, %r138;
	mov.u32 	%r129, %r136;
	mov.u32 	%r130, %r135;
	mov.u32 	%r131, %r134;
	mov.u32 	%r132, %r133;
	@%p3 bra 	$L__BB1_7;
	add.s32 	%r116, %r138, 724874;
	mov.f32 	%f34, 0f00000000;
	mov.u32 	%r115, %r6;
$L__BB1_5:
	mov.u32 	%r23, %r133;
	shr.u32 	%r59, %r137, 2;
	xor.b32  	%r60, %r59, %r137;
	shl.b32 	%r61, %r23, 4;
	shl.b32 	%r62, %r60, 1;
	xor.b32  	%r63, %r61, %r62;
	xor.b32  	%r64, %r63, %r23;
	xor.b32  	%r129, %r64, %r60;
	add.s32 	%r65, %r116, %r129;
	add.s32 	%r66, %r65, -362437;
	cvt.rn.f32.u32 	%f14, %r66;
	fma.rn.f32 	%f15, %f14, 0f2F800000, 0f2F000000;
	add.f32 	%f16, %f34, %f15;
	bar.warp.sync 	-1;
	shr.u32 	%r67, %r136, 2;
	xor.b32  	%r68, %r67, %r136;
	shl.b32 	%r69, %r129, 4;
	shl.b32 	%r70, %r68, 1;
	xor.b32  	%r71, %r69, %r70;
	xor.b32  	%r72, %r71, %r129;
	xor.b32  	%r130, %r72, %r68;
	add.s32 	%r73, %r116, %r130;
	cvt.rn.f32.u32 	%f17, %r73;
	fma.rn.f32 	%f18, %f17, 0f2F800000, 0f2F000000;
	add.f32 	%f19, %f16, %f18;
	bar.warp.sync 	-1;
	shr.u32 	%r74, %r135, 2;
	xor.b32  	%r75, %r74, %r135;
	shl.b32 	%r76, %r130, 4;
	shl.b32 	%r77, %r75, 1;
	xor.b32  	%r78, %r76, %r77;
	xor.b32  	%r79, %r78, %r130;
	xor.b32  	%r131, %r79, %r75;
	add.s32 	%r80, %r116, %r131;
	add.s32 	%r81, %r80, 362437;
	cvt.rn.f32.u32 	%f20, %r81;
	fma.rn.f32 	%f21, %f20, 0f2F800000, 0f2F000000;
	add.f32 	%f22, %f19, %f21;
	bar.warp.sync 	-1;
	shr.u32 	%r82, %r134, 2;
	xor.b32  	%r83, %r82, %r134;
	shl.b32 	%r84, %r131, 4;
	shl.b32 	%r85, %r83, 1;
	xor.b32  	%r86, %r84, %r85;
	xor.b32  	%r87, %r86, %r131;
	xor.b32  	%r133, %r87, %r83;
	add.s32 	%r88, %r116, %r133;
	add.s32 	%r89, %r88, 724874;
	cvt.rn.f32.u32 	%f23, %r89;
	fma.rn.f32 	%f24, %f23, 0f2F800000, 0f2F000000;
	add.f32 	%f34, %f22, %f24;
	bar.warp.sync 	-1;
	add.s32 	%r116, %r116, 1449748;
	add.s32 	%r115, %r115, 4;
	setp.ne.s32 	%p4, %r115, 0;
	mov.u32 	%r136, %r129;
	mov.u32 	%r135, %r130;
	mov.u32 	%r134, %r131;
	mov.u32 	%r137, %r23;
	@%p4 bra 	$L__BB1_5;
	add.s32 	%r127, %r116, -724874;
	mov.u32 	%r137, %r23;
	mov.u32 	%r136, %r129;
	mov.u32 	%r135, %r130;
	mov.u32 	%r134, %r131;
	mov.u32 	%r132, %r133;
$L__BB1_7:
	add.s32 	%r138, %r4, %r138;
	setp.eq.s32 	%p5, %r5, 0;
	@%p5 bra 	$L__BB1_11;
	setp.eq.s32 	%p6, %r5, 1;
	shr.u32 	%r90, %r137, 2;
	xor.b32  	%r91, %r90, %r137;
	shl.b32 	%r92, %r132, 4;
	shl.b32 	%r93, %r91, 1;
	xor.b32  	%r94, %r92, %r93;
	xor.b32  	%r95, %r94, %r132;
	xor.b32  	%r43, %r95, %r91;
	add.s32 	%r96, %r127, %r43;
	add.s32 	%r97, %r96, 362437;
	cvt.rn.f32.u32 	%f25, %r97;
	fma.rn.f32 	%f26, %f25, 0f2F800000, 0f2F000000;
	add.f32 	%f34, %f34, %f26;
	bar.warp.sync 	-1;
	mov.u32 	%r133, %r43;
	mov.u32 	%r134, %r132;
	mov.u32 	%r135, %r131;
	mov.u32 	%r136, %r130;
	mov.u32 	%r137, %r129;
	@%p6 bra 	$L__BB1_11;
	setp.eq.s32 	%p7, %r5, 2;
	shr.u32 	%r98, %r129, 2;
	xor.b32  	%r99, %r98, %r129;
	shl.b32 	%r100, %r43, 4;
	shl.b32 	%r101, %r99, 1;
	xor.b32  	%r102, %r100, %r101;
	xor.b32  	%r103, %r102, %r43;
	xor.b32  	%r44, %r103, %r99;
	add.s32 	%r104, %r127, %r44;
	add.s32 	%r105, %r104, 724874;
	cvt.rn.f32.u32 	%f27, %r105;
	fma.rn.f32 	%f28, %f27, 0f2F800000, 0f2F000000;
	add.f32 	%f34, %f34, %f28;
	bar.warp.sync 	-1;
	mov.u32 	%r133, %r44;
	mov.u32 	%r134, %r43;
	mov.u32 	%r135, %r132;
	mov.u32 	%r136, %r131;
	mov.u32 	%r137, %r130;
	@%p7 bra 	$L__BB1_11;
	shr.u32 	%r106, %r130, 2;
	xor.b32  	%r107, %r106, %r130;
	shl.b32 	%r108, %r44, 4;
	shl.b32 	%r109, %r107, 1;
	xor.b32  	%r110, %r108, %r109;
	xor.b32  	%r111, %r110, %r44;
	xor.b32  	%r133, %r111, %r107;
	add.s32 	%r112, %r127, %r133;
	add.s32 	%r113, %r112, 1087311;
	cvt.rn.f32.u32 	%f29, %r113;
	fma.rn.f32 	%f30, %f29, 0f2F800000, 0f2F000000;
	add.f32 	%f34, %f34, %f30;
	bar.warp.sync 	-1;
	mov.u32 	%r134, %r44;
	mov.u32 	%r135, %r43;
	mov.u32 	%r136, %r132;
	mov.u32 	%r137, %r131;
$L__BB1_11:
	ld.param.u64 	%rd13, [_Z24simple_device_API_kernelP17curandStateXORWOWPfli_param_1];
	cvta.to.global.u64 	%rd9, %rd13;
	shl.b64 	%rd10, %rd14, 2;
	add.s64 	%rd11, %rd9, %rd10;
	st.global.f32 	[%rd11], %f34;
	st.global.v2.u32 	[%rd3], {%r138, %r137};
	st.global.v2.u32 	[%rd3+8], {%r136, %r135};
	st.global.v2.u32 	[%rd3+16], {%r134, %r133};
	st.global.v2.u32 	[%rd3+24], {%r14, %r15};
	st.global.f32 	[%rd3+32], %f1;
	st.global.f64 	[%rd3+40], %fd1;
	add.s32 	%r114, %r114, %r3;
	cvt.s64.s32 	%rd14, %r114;
	setp.gt.s64 	%p8, %rd7, %rd14;
	@%p8 bra 	$L__BB1_2;
$L__BB1_12:
	ret;

}


// ===== COMPILED SASS (sm_100) =====

	.target	sm_100

	.elftype	@"ET_EXEC"


//--------------------- .note.nv.tkinfo           --------------------------
	.section	.note.nv.tkinfo,"",@"SHT_NOTE"
	.sectionflags	@"SHF_NOTE_NV_TKINFO"
	.tkinfo
        /*0018*/ 	.word	0x00000002
        /*0030*/ 	.string	""
        /*0030*/ 	.string	"ptxas"
        /*0030*/ 	.string	"Cuda compilation tools, release 13.0, V13.0.88"
        /*0030*/ 	.string	"Build cuda_13.0.r13.0/compiler.36424714_0"
        /*0030*/ 	.string	"-arch sm_100 -m 64 "



//--------------------- .note.nv.cuinfo           --------------------------
	.section	.note.nv.cuinfo,"",@"SHT_NOTE"
	.sectionflags	@"SHF_NOTE_NV_CUINFO"
        /*0018*/ 	.short	0x0002
        /*001a*/ 	.short	0x0064
        /*001c*/ 	.short	0x0082
	.zero		2


//--------------------- .nv.info                  --------------------------
	.section	.nv.info,"",@"SHT_CUDA_INFO"
	.align	4


	//----- nvinfo : EIATTR_REGCOUNT
	.align		4
        /*0000*/ 	.byte	0x04, 0x2f
        /*0002*/ 	.short	(.L_10 - .L_9)
	.align		4
.L_9:
        /*0004*/ 	.word	index@(_Z12setup_kernelP17curandStateXORWOWl)
        /*0008*/ 	.word	0x00000020


	//----- nvinfo : EIATTR_FRAME_SIZE
	.align		4
.L_10:
        /*000c*/ 	.byte	0x04, 0x11
        /*000e*/ 	.short	(.L_12 - .L_11)
	.align		4
.L_11:
        /*0010*/ 	.word	index@(_Z12setup_kernelP17curandStateXORWOWl)
        /*0014*/ 	.word	0x00000000


	//----- nvinfo : EIATTR_REGCOUNT
	.align		4
.L_12:
        /*0018*/ 	.byte	0x04, 0x2f
        /*001a*/ 	.short	(.L_14 - .L_13)
	.align		4
.L_13:
        /*001c*/ 	.word	index@(_Z24simple_device_API_kernelP17curandStateXORWOWPfli)
        /*0020*/ 	.word	0x00000020


	//----- nvinfo : EIATTR_FRAME_SIZE
	.align		4
.L_14:
        /*0024*/ 	.byte	0x04, 0x11
        /*0026*/ 	.short	(.L_16 - .L_15)
	.align		4
.L_15:
        /*0028*/ 	.word	index@(_Z24simple_device_API_kernelP17curandStateXORWOWPfli)
        /*002c*/ 	.word	0x00000000


	//----- nvinfo : EIATTR_MIN_STACK_SIZE
	.align		4
.L_16:
        /*0030*/ 	.byte	0x04, 0x12
        /*0032*/ 	.short	(.L_18 - .L_17)
	.align		4
.L_17:
        /*0034*/ 	.word	index@(_Z24simple_device_API_kernelP17curandStateXORWOWPfli)
        /*0038*/ 	.word	0x00000000


	//----- nvinfo : EIATTR_MIN_STACK_SIZE
	.align		4
.L_18:
        /*003c*/ 	.byte	0x04, 0x12
        /*003e*/ 	.short	(.L_20 - .L_19)
	.align		4
.L_19:
        /*0040*/ 	.word	index@(_Z12setup_kernelP17curandStateXORWOWl)
        /*0044*/ 	.word	0x00000000
.L_20:


//--------------------- .nv.compat                --------------------------
	.section	.nv.compat,"",@"SHT_CUDA_COMPAT_INFO"
	.align	4
        /*0000*/ 	.byte	0x02, 0x09, 0x00, 0x00, 0x02, 0x02, 0x01, 0x00, 0x02, 0x05, 0x05, 0x00, 0x03, 0x07, 0x01, 0x01
        /*0010*/ 	.byte	0x02, 0x03, 0x00, 0x00, 0x02, 0x06, 0x01, 0x00, 0x04, 0x0b, 0x08, 0x00, 0x09, 0x00, 0x00, 0x00
        /*0020*/ 	.byte	0x00, 0x00, 0x00, 0x00


//--------------------- .nv.info._Z24simple_device_API_kernelP17curandStateXORWOWPfli --------------------------
	.section	.nv.info._Z24simple_device_API_kernelP17curandStateXORWOWPfli,"",@"SHT_CUDA_INFO"
	.sectionflags	@""
	.align	4


	//----- nvinfo : EIATTR_CUDA_API_VERSION
	.align		4
        /*0000*/ 	.byte	0x04, 0x37
        /*0002*/ 	.short	(.L_22 - .L_21)
.L_21:
        /*0004*/ 	.word	0x00000082


	//----- nvinfo : EIATTR_KPARAM_INFO
	.align		4
.L_22:
        /*0008*/ 	.byte	0x04, 0x17
        /*000a*/ 	.short	(.L_24 - .L_23)
.L_23:
        /*000c*/ 	.word	0x00000000
        /*0010*/ 	.short	0x0003
        /*0012*/ 	.short	0x0018
        /*0014*/ 	.byte	0x00, 0xf0, 0x11, 0x00


	//----- nvinfo : EIATTR_KPARAM_INFO
	.align		4
.L_24:
        /*0018*/ 	.byte	0x04, 0x17
        /*001a*/ 	.short	(.L_26 - .L_25)
.L_25:
        /*001c*/ 	.word	0x00000000
        /*0020*/ 	.short	0x0002
        /*0022*/ 	.short	0x0010
        /*0024*/ 	.byte	0x00, 0xf0, 0x21, 0x00


	//----- nvinfo : EIATTR_KPARAM_INFO
	.align		4
.L_26:
        /*0028*/ 	.byte	0x04, 0x17
        /*002a*/ 	.short	(.L_28 - .L_27)
.L_27:
        /*002c*/ 	.word	0x00000000
        /*0030*/ 	.short	0x0001
        /*0032*/ 	.short	0x0008
        /*0034*/ 	.byte	0x00, 0xf5, 0x21, 0x00


	//----- nvinfo : EIATTR_KPARAM_INFO
	.align		4
.L_28:
        /*0038*/ 	.byte	0x04, 0x17
        /*003a*/ 	.short	(.L_30 - .L_29)
.L_29:
        /*003c*/ 	.word	0x00000000
        /*0040*/ 	.short	0x0000
        /*0042*/ 	.short	0x0000
        /*0044*/ 	.byte	0x00, 0xf5, 0x21, 0x00


	//----- nvinfo : EIATTR_SPARSE_MMA_MASK
	.align		4
.L_30:
        /*0048*/ 	.byte	0x03, 0x50
        /*004a*/ 	.short	0x0000


	//----- nvinfo : EIATTR_MAXREG_COUNT
	.align		4
        /*004c*/ 	.byte	0x03, 0x1b
        /*004e*/ 	.short	0x00ff


	//----- nvinfo : EIATTR_MERCURY_ISA_VERSION
	.align		4
        /*0050*/ 	.byte	0x03, 0x5f
        /*0052*/ 	.short	0x0101


	//----- nvinfo : EIATTR_COOP_GROUP_MASK_REGIDS
	.align		4
        /*0054*/ 	.byte	0x04, 0x29
        /*0056*/ 	.short	(.L_32 - .L_31)


	//   ....[0]....
.L_31:
        /*0058*/ 	.word	0xffffffff


	//   ....[1]....
        /*005c*/ 	.word	0xffffffff


	//   ....[2]....
        /*0060*/ 	.word	0xffffffff


	//   ....[3]....
        /*0064*/ 	.word	0xffffffff


	//   ....[4]....
        /*0068*/ 	.word	0xffffffff


	//   ....[5]....
        /*006c*/ 	.word	0xffffffff


	//   ....[6]....
        /*0070*/ 	.word	0xffffffff


	//   ....[7]....
        /*0074*/ 	.word	0x05000008


	//   ....[8]....
        /*0078*/ 	.word	0x05000008


	//   ....[9]....
        /*007c*/ 	.word	0x05000008


	//   ....[10]....
        /*0080*/ 	.word	0x05000008


	//   ....[11]....
        /*0084*/ 	.word	0x05000008


	//   ....[12]....
        /*0088*/ 	.word	0x05000008


	//   ....[13]....
        /*008c*/ 	.word	0x05000008


	//----- nvinfo : EIATTR_COOP_GROUP_INSTR_OFFSETS
	.align		4
.L_32:
        /*0090*/ 	.byte	0x04, 0x28
        /*0092*/ 	.short	(.L_34 - .L_33)


	//   ....[0]....
.L_33:
        /*0094*/ 	.word	0x000003a0


	//   ....[1]....
        /*0098*/ 	.word	0x000003c0


	//   ....[2]....
        /*009c*/ 	.word	0x000003f0


	//   ....[3]....
        /*00a0*/ 	.word	0x00000410


	//   ....[4]....
        /*00a4*/ 	.word	0x00000790


	//   ....[5]....
        /*00a8*/ 	.word	0x000008d0


	//   ....[6]....
        /*00ac*/ 	.word	0x00000a00


	//   ....[7]....
        /*00b0*/ 	.word	0x00000d80


	//   ....[8]....
        /*00b4*/ 	.word	0x00000dd0


	//   ....[9]....
        /*00b8*/ 	.word	0x00000e00


	//   ....[10]....
        /*00bc*/ 	.word	0x00000e30


	//   ....[11]....
        /*00c0*/ 	.word	0x00000e90


	//   ....[12]....
        /*00c4*/ 	.word	0x00000f00


	//   ....[13]....
        /*00c8*/ 	.word	0x00000f70


	//----- nvinfo : EIATTR_VRC_CTA_INIT_COUNT
	.align		4
.L_34:
        /*00cc*/ 	.byte	0x02, 0x4a
	.zero		1
	.zero		1


	//----- nvinfo : EIATTR_EXIT_INSTR_OFFSETS
	.align		4
        /*00d0*/ 	.byte	0x04, 0x1c
        /*00d2*/ 	.short	(.L_36 - .L_35)


	//   ....[0]....
.L_35:
        /*00d4*/ 	.word	0x00000090


	//   ....[1]....
        /*00d8*/ 	.word	0x00000b60


	//----- nvinfo : EIATTR_CRS_STACK_SIZE
	.align		4
.L_36:
        /*00dc*/ 	.byte	0x04, 0x1e
        /*00de*/ 	.short	(.L_38 - .L_37)
.L_37:
        /*00e0*/ 	.word	0x00000000


	//----- nvinfo : EIATTR_CBANK_PARAM_SIZE
	.align		4
.L_38:
        /*00e4*/ 	.byte	0x03, 0x19
        /*00e6*/ 	.short	0x001c


	//----- nvinfo : EIATTR_PARAM_CBANK
	.align		4
        /*00e8*/ 	.byte	0x04, 0x0a
        /*00ea*/ 	.short	(.L_40 - .L_39)
	.align		4
.L_39:
        /*00ec*/ 	.word	index@(.nv.constant0._Z24simple_device_API_kernelP17curandStateXORWOWPfli)
        /*00f0*/ 	.short	0x0380
        /*00f2*/ 	.short	0x001c


	//----- nvinfo : EIATTR_SW_WAR
	.align		4
.L_40:
        /*00f4*/ 	.byte	0x04, 0x36
        /*00f6*/ 	.short	(.L_42 - .L_41)
.L_41:
        /*00f8*/ 	.word	0x00000008
.L_42:


//--------------------- .nv.info._Z12setup_kernelP17curandStateXORWOWl --------------------------
	.section	.nv.info._Z12setup_kernelP17curandStateXORWOWl,"",@"SHT_CUDA_INFO"
	.sectionflags	@""
	.align	4


	//----- nvinfo : EIATTR_CUDA_API_VERSION
	.align		4
        /*0000*/ 	.byte	0x04, 0x37
        /*0002*/ 	.short	(.L_44 - .L_43)
.L_43:
        /*0004*/ 	.word	0x00000082


	//----- nvinfo : EIATTR_KPARAM_INFO
	.align		4
.L_44:
        /*0008*/ 	.byte	0x04, 0x17
        /*000a*/ 	.short	(.L_46 - .L_45)
.L_45:
        /*000c*/ 	.word	0x00000000
        /*0010*/ 	.short	0x0001
        /*0012*/ 	.short	0x0008
        /*0014*/ 	.byte	0x00, 0xf0, 0x21, 0x00


	//----- nvinfo : EIATTR_KPARAM_INFO
	.align		4
.L_46:
        /*0018*/ 	.byte	0x04, 0x17
        /*001a*/ 	.short	(.L_48 - .L_47)
.L_47:
        /*001c*/ 	.word	0x00000000
        /*0020*/ 	.short	0x0000
        /*0022*/ 	.short	0x0000
        /*0024*/ 	.byte	0x00, 0xf5, 0x21, 0x00


	//----- nvinfo : EIATTR_SPARSE_MMA_MASK
	.align		4
.L_48:
        /*0028*/ 	.byte	0x03, 0x50
        /*002a*/ 	.short	0x0000


	//----- nvinfo : EIATTR_MAXREG_COUNT
	.align		4
        /*002c*/ 	.byte	0x03, 0x1b
        /*002e*/ 	.short	0x00ff


	//----- nvinfo : EIATTR_MERCURY_ISA_VERSION
	.align		4
        /*0030*/ 	.byte	0x03, 0x5f
        /*0032*/ 	.short	0x0101


	//----- nvinfo : EIATTR_VRC_CTA_INIT_COUNT
	.align		4
        /*0034*/ 	.byte	0x02, 0x4a
	.zero		1
	.zero		1


	//----- nvinfo : EIATTR_EXIT_INSTR_OFFSETS
	.align		4
        /*0038*/ 	.byte	0x04, 0x1c
        /*003a*/ 	.short	(.L_50 - .L_49)


	//   ....[0]....
.L_49:
        /*003c*/ 	.word	0x00000090


	//   ....[1]....
        /*0040*/ 	.word	0x00000f80


	//----- nvinfo : EIATTR_CRS_STACK_SIZE
	.align		4
.L_50:
        /*0044*/ 	.byte	0x04, 0x1e
        /*0046*/ 	.short	(.L_52 - .L_51)
.L_51:
        /*0048*/ 	.word	0x00000000


	//----- nvinfo : EIATTR_CBANK_PARAM_SIZE
	.align		4
.L_52:
        /*004c*/ 	.byte	0x03, 0x19
        /*004e*/ 	.short	0x0010


	//----- nvinfo : EIATTR_PARAM_CBANK
	.align		4
        /*0050*/ 	.byte	0x04, 0x0a
        /*0052*/ 	.short	(.L_54 - .L_53)
	.align		4
.L_53:
        /*0054*/ 	.word	index@(.nv.constant0._Z12setup_kernelP17curandStateXORWOWl)
        /*0058*/ 	.short	0x0380
        /*005a*/ 	.short	0x0010


	//----- nvinfo : EIATTR_SW_WAR
	.align		4
.L_54:
        /*005c*/ 	.byte	0x04, 0x36
        /*005e*/ 	.short	(.L_56 - .L_55)
.L_55:
        /*0060*/ 	.word	0x00000008
.L_56:


//--------------------- .nv.callgraph             --------------------------
	.section	.nv.callgraph,"",@"SHT_CUDA_CALLGRAPH"
	.align	4
	.sectionentsize	8
	.align		4
        /*0000*/ 	.word	0x00000000
	.align		4
        /*0004*/ 	.word	0xffffffff
	.align		4
        /*0008*/ 	.word	0x00000000
	.align		4
        /*000c*/ 	.word	0xfffffffe
	.align		4
        /*0010*/ 	.word	0x00000000
	.align		4
        /*0014*/ 	.word	0xfffffffd
	.align		4
        /*0018*/ 	.word	0x00000000
	.align		4
        /*001c*/ 	.word	0xfffffffc


//--------------------- .nv.constant4             --------------------------
	.section	.nv.constant4,"a",@progbits
	.align	8
	.align		8
.nv.constant4:
        /*0000*/ 	.dword	precalc_xorwow_matrix
	.align		8
        /*0008*/ 	.dword	precalc_xorwow_offset_matrix
	.align		8
        /*0010*/ 	.dword	mrg32k3aM1
	.align		8
        /*0018*/ 	.dword	mrg32k3aM2
	.align		8
        /*0020*/ 	.dword	mrg32k3aM1SubSeq
	.align		8
        /*0028*/ 	.dword	mrg32k3aM2SubSeq
	.align		8
        /*0030*/ 	.dword	mrg32k3aM1Seq
	.align		8
        /*0038*/ 	.dword	mrg32k3aM2Seq


//--------------------- .nv.constant3             --------------------------
	.section	.nv.constant3,"a",@progbits
	.align	8
.nv.constant3:
	.type		__cr_lgamma_table,@object
	.size		__cr_lgamma_table,(.L_8 - __cr_lgamma_table)
__cr_lgamma_table:
        /*0000*/ 	.byte	0x00, 0x00, 0x00, 0x00, 0x00, 0x00, 0x00, 0x00, 0x00, 0x00, 0x00, 0x00, 0x00, 0x00, 0x00, 0x00
        /*0010*/ 	.byte	0xef, 0x39, 0xfa, 0xfe, 0x42, 0x2e, 0xe6, 0x3f, 0x02, 0x20, 0x2a, 0xfa, 0x0b, 0xab, 0xfc, 0x3f
        /*0020*/ 	.byte	0xf9, 0x2c, 0x92, 0x7c, 0xa7, 0x6c, 0x09, 0x40, 0xc9, 0x79, 0x44, 0x3c, 0x64, 0x26, 0x13, 0x40
        /*0030*/ 	.byte	0xca, 0x01, 0xcf, 0x3a, 0x27, 0x51, 0x1a, 0x40, 0x30, 0xcc, 0x2d, 0xf3, 0xe1, 0x0c, 0x21, 0x40
        /*0040*/ 	.byte	0x0d, 0xb7, 0xfc, 0x82, 0x8e, 0x35, 0x25, 0x40
.L_8:


//--------------------- .text._Z24simple_device_API_kernelP17curandStateXORWOWPfli --------------------------
	.section	.text._Z24simple_device_API_kernelP17curandStateXORWOWPfli,"ax",@progbits
	.align	128
        .global         _Z24simple_device_API_kernelP17curandStateXORWOWPfli
        .type           _Z24simple_device_API_kernelP17curandStateXORWOWPfli,@function
        .size           _Z24simple_device_API_kernelP17curandStateXORWOWPfli,(.L_x_34 - _Z24simple_device_API_kernelP17curandStateXORWOWPfli)
        .other          _Z24simple_device_API_kernelP17curandStateXORWOWPfli,@"STO_CUDA_ENTRY STV_DEFAULT"
_Z24simple_device_API_kernelP17curandStateXORWOWPfli:
.text._Z24simple_device_API_kernelP17curandStateXORWOWPfli:
[----:B------:R-:W-:Y:S01]  /*0000*/  LDC R1, c[0x0][0x37c] ;  /* 0x0000df00ff017b82 */ /* 0x000fe20000000800 */
[----:B------:R-:W0:Y:S07]  /*0010*/  S2R R3, SR_TID.X ;  /* 0x0000000000037919 */ /* 0x000e2e0000002100 */
[----:B------:R-:W0:Y:S01]  /*0020*/  S2UR UR4, SR_CTAID.X ;  /* 0x00000000000479c3 */ /* 0x000e220000002500 */
[----:B------:R-:W1:Y:S07]  /*0030*/  LDCU.64 UR6, c[0x0][0x390] ;  /* 0x00007200ff0677ac */ /* 0x000e6e0008000a00 */
[----:B------:R-:W0:Y:S02]  /*0040*/  LDC R18, c[0x0][0x360] ;  /* 0x0000d800ff127b82 */ /* 0x000e240000000800 */
[----:B0-----:R-:W-:-:S05]  /*0050*/  IMAD R20, R18, UR4, R3 ;  /* 0x0000000412147c24 */ /* 0x001fca000f8e0203 */
[----:B-1----:R-:W-:Y:S02]  /*0060*/  ISETP.GE.U32.AND P0, PT, R20, UR6, PT ;  /* 0x0000000614007c0c */ /* 0x002fe4000bf06070 */
[----:B------:R-:W-:-:S04]  /*0070*/  SHF.R.S32.HI R23, RZ, 0x1f, R20 ;  /* 0x0000001fff177819 */ /* 0x000fc80000011414 */
[----:B------:R-:W-:-:S13]  /*0080*/  ISETP.GE.AND.EX P0, PT, R23, UR7, PT, P0 ;  /* 0x0000000717007c0c */ /* 0x000fda000bf06300 */
[----:B------:R-:W-:Y:S05]  /*0090*/  @P0 EXIT ;  /* 0x000000000000094d */ /* 0x000fea0003800000 */
[----:B------:R-:W0:Y:S01]  /*00a0*/  LDC R16, c[0x0][0x398] ;  /* 0x0000e600ff107b82 */ /* 0x000e220000000800 */
[----:B------:R-:W1:Y:S01]  /*00b0*/  LDCU UR6, c[0x0][0x370] ;  /* 0x00006e00ff0677ac */ /* 0x000e620008000800 */
[----:B------:R-:W-:Y:S01]  /*00c0*/  IMAD.MOV.U32 R21, RZ, RZ, R20 ;  /* 0x000000ffff157224 */ /* 0x000fe200078e0014 */
[----:B------:R-:W2:Y:S01]  /*00d0*/  LDCU.64 UR4, c[0x0][0x358] ;  /* 0x00006b00ff0477ac */ /* 0x000ea20008000a00 */
[----:B-1----:R-:W-:Y:S01]  /*00e0*/  IMAD R18, R18, UR6, RZ ;  /* 0x0000000612127c24 */ /* 0x002fe2000f8e02ff */
[C---:B0-----:R-:W-:Y:S02]  /*00f0*/  LOP3.LUT R0, R16.reuse, 0x7ffffffc, RZ, 0xc0, !PT ;  /* 0x7ffffffc10007812 */ /* 0x041fe400078ec0ff */
[----:B------:R-:W-:-:S03]  /*0100*/  LOP3.LUT R16, R16, 0x3, RZ, 0xc0, !PT ;  /* 0x0000000310107812 */ /* 0x000fc600078ec0ff */
[----:B--2---:R-:W-:-:S07]  /*0110*/  IMAD.MOV R0, RZ, RZ, -R0 ;  /* 0x000000ffff007224 */ /* 0x004fce00078e0a00 */
.L_x_7:
[----:B0-----:R-:W0:Y:S01]  /*0120*/  LDC.64 R2, c[0x0][0x380] ;  /* 0x0000e000ff027b82 */ /* 0x001e220000000a00 */
[----:B------:R-:W-:-:S07]  /*0130*/  IMAD R5, R23, 0x30, RZ ;  /* 0x0000003017057824 */ /* 0x000fce00078e02ff */
[----:B------:R-:W1:Y:S01]  /*0140*/  LDC R15, c[0x0][0x398] ;  /* 0x0000e600ff0f7b82 */ /* 0x000e620000000800 */
[----:B0-----:R-:W-:-:S04]  /*0150*/  IMAD.WIDE.U32 R2, R20, 0x30, R2 ;  /* 0x0000003014027825 */ /* 0x001fc800078e0002 */
[----:B------:R-:W-:-:S05]  /*0160*/  IMAD.IADD R3, R3, 0x1, R5 ;  /* 0x0000000103037824 */ /* 0x000fca00078e0205 */
[----:B------:R0:W5:Y:S04]  /*0170*/  LDG.E R19, desc[UR4][R2.64+0x20] ;  /* 0x0000200402137981 */ /* 0x000168000c1e1900 */
[----:B------:R0:W5:Y:S04]  /*0180*/  LDG.E.64 R4, desc[UR4][R2.64+0x28] ;  /* 0x0000280402047981 */ /* 0x000168000c1e1b00 */
[----:B------:R0:W5:Y:S04]  /*0190*/  LDG.E.64 R6, desc[UR4][R2.64] ;  /* 0x0000000402067981 */ /* 0x000168000c1e1b00 */
[----:B------:R0:W5:Y:S04]  /*01a0*/  LDG.E.64 R8, desc[UR4][R2.64+0x8] ;  /* 0x0000080402087981 */ /* 0x000168000c1e1b00 */
[----:B------:R0:W5:Y:S04]  /*01b0*/  LDG.E.64 R10, desc[UR4][R2.64+0x10] ;  /* 0x00001004020a7981 */ /* 0x000168000c1e1b00 */
[----:B------:R0:W5:Y:S01]  /*01c0*/  LDG.E.64 R12, desc[UR4][R2.64+0x18] ;  /* 0x00001804020c7981 */ /* 0x000162000c1e1b00 */
[----:B-1----:R-:W-:Y:S01]  /*01d0*/  ISETP.GE.AND P0, PT, R15, 0x1, PT ;  /* 0x000000010f00780c */ /* 0x002fe20003f06270 */
[----:B------:R-:W-:-:S12]  /*01e0*/  IMAD.MOV.U32 R17, RZ, RZ, RZ ;  /* 0x000000ffff117224 */ /* 0x000fd800078e00ff */
[----:B0-----:R-:W-:Y:S05]  /*01f0*/  @!P0 BRA `(.L_x_0) ;  /* 0x0000000800148947 */ /* 0x001fea0003800000 */
[----:B------:R-:W-:Y:S01]  /*0200*/  ISETP.GE.U32.AND P0, PT, R15, 0x4, PT ;  /* 0x000000040f00780c */ /* 0x000fe20003f06070 */
[----:B------:R-:W-:Y:S01]  /*0210*/  IMAD.MOV.U32 R17, RZ, RZ, RZ ;  /* 0x000000ffff117224 */ /* 0x000fe200078e00ff */
[----:B-----5:R-:W-:Y:S01]  /*0220*/  MOV R24, R6 ;  /* 0x0000000600187202 */ /* 0x020fe20000000f00 */
[----:B------:R-:W-:Y:S02]  /*0230*/  IMAD.MOV.U32 R22, RZ, RZ, R8 ;  /* 0x000000ffff167224 */ /* 0x000fe400078e0008 */
[----:B------:R-:W-:Y:S02]  /*0240*/  IMAD.MOV.U32 R27, RZ, RZ, R9 ;  /* 0x000000ffff1b7224 */ /* 0x000fe400078e0009 */
[----:B------:R-:W-:Y:S02]  /*0250*/  IMAD.MOV.U32 R25, RZ, RZ, R10 ;  /* 0x000000ffff197224 */ /* 0x000fe400078e000a */
[----:B------:R-:W-:-:S04]  /*0260*/  IMAD.MOV.U32 R14, RZ, RZ, R11 ;  /* 0x000000ffff0e7224 */ /* 0x000fc800078e000b */
[----:B------:R-:W-:Y:S05]  /*0270*/  @!P0 BRA `(.L_x_1) ;  /* 0x0000000400008947 */ /* 0x000fea0003800000 */
[----:B------:R-:W-:Y:S02]  /*0280*/  HFMA2 R17, -RZ, RZ, 0, 0 ;  /* 0x00000000ff117431 */ /* 0x000fe400000001ff */
[----:B------:R-:W-:Y:S02]  /*0290*/  VIADD R14, R6, 0xb0f8a ;  /* 0x000b0f8a060e7836 */ /* 0x000fe40000000000 */
[----:B------:R-:W-:-:S07]  /*02a0*/  IMAD.MOV.U32 R22, RZ, RZ, R0 ;  /* 0x000000ffff167224 */ /* 0x000fce00078e0000 */
.L_x_3:
[----:B------:R-:W-:Y:S01]  /*02b0*/  SHF.R.U32.HI R24, RZ, 0x2, R7 ;  /* 0x00000002ff187819 */ /* 0x000fe20000011607 */
[----:B------:R-:W-:Y:S01]  /*02c0*/  IMAD.SHL.U32 R26, R11, 0x10, RZ ;  /* 0x000000100b1a7824 */ /* 0x000fe200078e00ff */
[----:B------:R-:W-:Y:S02]  /*02d0*/  UMOV UR6, 0xffffffff ;  /* 0xffffffff00067882 */ /* 0x000fe40000000000 */
[----:B------:R-:W-:-:S05]  /*02e0*/  LOP3.LUT R24, R24, R7, RZ, 0x3c, !PT ;  /* 0x0000000718187212 */ /* 0x000fca00078e3cff */
[----:B------:R-:W-:-:S05]  /*02f0*/  IMAD.SHL.U32 R7, R24, 0x2, RZ ;  /* 0x0000000218077824 */ /* 0x000fca00078e00ff */
[----:B------:R-:W-:-:S04]  /*0300*/  LOP3.LUT R7, R11, R26, R7, 0x96, !PT ;  /* 0x0000001a0b077212 */ /* 0x000fc800078e9607 */
[----:B------:R-:W-:Y:S01]  /*0310*/  LOP3.LUT R29, R7, R24, RZ, 0x3c, !PT ;  /* 0x00000018071d7212 */ /* 0x000fe200078e3cff */
[----:B------:R-:W-:-:S03]  /*0320*/  IMAD.MOV.U32 R24, RZ, RZ, 0x2f800000 ;  /* 0x2f800000ff187424 */ /* 0x000fc600078e00ff */
[----:B------:R-:W-:-:S04]  /*0330*/  IADD3 R7, PT, PT, R14, -0x587c5, R29 ;  /* 0xfffa783b0e077810 */ /* 0x000fc80007ffe01d */
[----:B------:R-:W-:-:S05]  /*0340*/  I2FP.F32.U32 R7, R7 ;  /* 0x0000000700077245 */ /* 0x000fca0000201000 */
[----:B------:R-:W-:Y:S01]  /*0350*/  FFMA R26, R7, R24, 1.1641532182693481445e-10 ;  /* 0x2f000000071a7423 */ /* 0x000fe20000000018 */
[----:B------:R-:W-:-:S03]  /*0360*/  IMAD.MOV.U32 R7, RZ, RZ, R11 ;  /* 0x000000ffff077224 */ /* 0x000fc600078e000b */
[----:B------:R-:W-:Y:S01]  /*0370*/  FADD R17, R26, R17 ;  /* 0x000000111a117221 */ /* 0x000fe20000000000 */
[----:B------:R-:W-:Y:S06]  /*0380*/  BRA.DIV UR6, `(.L_x_2) ;  /* 0x0000000606f87947 */ /* 0x000fec000b800000 */
[----:B------:R-:W-:Y:S01]  /*0390*/  SHF.R.U32.HI R11, RZ, 0x2, R8 ;  /* 0x00000002ff0b7819 */ /* 0x000fe20000011608 */
[----:B------:R-:W-:-:S03]  /*03a0*/  NOP ;  /* 0x0000000000007918 */ /* 0x000fc60000000000 */
[----:B------:R-:W-:Y:S01]  /*03b0*/  LOP3.LUT R11, R11, R8, RZ, 0x3c, !PT ;  /* 0x000000080b0b7212 */ /* 0x000fe200078e3cff */
[----:B------:R-:W-:-:S04]  /*03c0*/  NOP ;  /* 0x0000000000007918 */ /* 0x000fc80000000000 */
[----:B------:R-:W-:Y:S01]  /*03d0*/  IMAD.SHL.U32 R25, R11, 0x2, RZ ;  /* 0x000000020b197824 */ /* 0x000fe200078e00ff */
[----:B------:R-:W-:Y:S01]  /*03e0*/  SHF.L.U32 R8, R29, 0x4, RZ ;  /* 0x000000041d087819 */ /* 0x000fe200000006ff */
[----:B------:R-:W-:-:S03]  /*03f0*/  NOP ;  /* 0x0000000000007918 */ /* 0x000fc60000000000 */
[----:B------:R-:W-:Y:S01]  /*0400*/  LOP3.LUT R8, R29, R8, R25, 0x96, !PT ;  /* 0x000000081d087212 */ /* 0x000fe200078e9619 */
[----:B------:R-:W-:Y:S01]  /*0410*/  NOP ;  /* 0x0000000000007918 */ /* 0x000fe20000000000 */
[----:B------:R-:W-:Y:S02]  /*0420*/  SHF.R.U32.HI R26, RZ, 0x2, R9 ;  /* 0x00000002ff1a7819 */ /* 0x000fe40000011609 */
[----:B------:R-:W-:Y:S02]  /*0430*/  LOP3.LUT R27, R8, R11, RZ, 0x3c, !PT ;  /* 0x0000000b081b7212 */ /* 0x000fe400078e3cff */
[----:B------:R-:W-:-:S03]  /*0440*/  LOP3.LUT R9, R26, R9, RZ, 0x3c, !PT ;  /* 0x000000091a097212 */ /* 0x000fc600078e3cff */
[----:B------:R-:W-:Y:S02]  /*0450*/  IMAD.SHL.U32 R8, R27, 0x10, RZ ;  /* 0x000000101b087824 */ /* 0x000fe400078e00ff */
[----:B------:R-:W-:-:S05]  /*0460*/  IMAD.SHL.U32 R11, R9, 0x2, RZ ;  /* 0x00000002090b7824 */ /* 0x000fca00078e00ff */
[----:B------:R-:W-:Y:S02]  /*0470*/  LOP3.LUT R8, R27, R8, R11, 0x96, !PT ;  /* 0x000000081b087212 */ /* 0x000fe400078e960b */
[----:B------:R-:W-:Y:S02]  /*0480*/  SHF.R.U32.HI R11, RZ, 0x2, R10 ;  /* 0x00000002ff0b7819 */ /* 0x000fe4000001160a */
[----:B------:R-:W-:Y:S02]  /*0490*/  LOP3.LUT R25, R8, R9, RZ, 0x3c, !PT ;  /* 0x0000000908197212 */ /* 0x000fe400078e3cff */
[----:B------:R-:W-:-:S03]  /*04a0*/  LOP3.LUT R10, R11, R10, RZ, 0x3c, !PT ;  /* 0x0000000a0b0a7212 */ /* 0x000fc600078e3cff */
[----:B------:R-:W-:Y:S02]  /*04b0*/  IMAD.SHL.U32 R8, R25, 0x10, RZ ;  /* 0x0000001019087824 */ /* 0x000fe400078e00ff */
[----:B------:R-:W-:-:S05]  /*04c0*/  IMAD.SHL.U32 R9, R10, 0x2, RZ ;  /* 0x000000020a097824 */ /* 0x000fca00078e00ff */
[----:B------:R-:W-:Y:S02]  /*04d0*/  LOP3.LUT R11, R25, R8, R9, 0x96, !PT ;  /* 0x00000008190b7212 */ /* 0x000fe400078e9609 */
[----:B------:R-:W-:Y:S02]  /*04e0*/  IADD3 R8, PT, PT, R27, R14, RZ ;  /* 0x0000000e1b087210 */ /* 0x000fe40007ffe0ff */
[----:B------:R-:W-:Y:S02]  /*04f0*/  LOP3.LUT R11, R11, R10, RZ, 0x3c, !PT ;  /* 0x0000000a0b0b7212 */ /* 0x000fe400078e3cff */
[----:B------:R-:W-:Y:S02]  /*0500*/  I2FP.F32.U32 R9, R8 ;  /* 0x0000000800097245 */ /* 0x000fe40000201000 */
[----:B------:R-:W-:-:S03]  /*0510*/  IADD3 R10, PT, PT, R14, 0xb0f8a, R11 ;  /* 0x000b0f8a0e0a7810 */ /* 0x000fc60007ffe00b */
[----:B------:R-:W-:-:S04]  /*0520*/  FFMA R8, R9, R24, 1.1641532182693481445e-10 ;  /* 0x2f00000009087423 */ /* 0x000fc80000000018 */
[----:B------:R-:W-:Y:S01]  /*0530*/  FADD R17, R17, R8 ;  /* 0x0000000811117221 */ /* 0x000fe20000000000 */
[----:B------:R-:W-:-:S04]  /*0540*/  IADD3 R8, PT, PT, R14, 0x587c5, R25 ;  /* 0x000587c50e087810 */ /* 0x000fc80007ffe019 */
[----:B------:R-:W-:-:S05]  /*0550*/  I2FP.F32.U32 R9, R8 ;  /* 0x0000000800097245 */ /* 0x000fca0000201000 */
[----:B------:R-:W-:Y:S01]  /*0560*/  FFMA R8, R9, R24, 1.1641532182693481445e-10 ;  /* 0x2f00000009087423 */ /* 0x000fe20000000018 */
[----:B------:R-:W-:-:S03]  /*0570*/  I2FP.F32.U32 R9, R10 ;  /* 0x0000000a00097245 */ /* 0x000fc60000201000 */
[----:B------:R-:W-:Y:S02]  /*0580*/  FADD R17, R17, R8 ;  /* 0x0000000811117221 */ /* 0x000fe40000000000 */
[----:B------:R-:W-:-:S04]  /*0590*/  FFMA R24, R9, R24, 1.1641532182693481445e-10 ;  /* 0x2f00000009187423 */ /* 0x000fc80000000018 */
[----:B------:R-:W-:-:S07]  /*05a0*/  FADD R17, R17, R24 ;  /* 0x0000001811117221 */ /* 0x000fce0000000000 */
.L_x_13:
[----:B------:R-:W-:Y:S02]  /*05b0*/  VIADD R22, R22, 0x4 ;  /* 0x0000000416167836 */ /* 0x000fe40000000000 */
[----:B------:R-:W-:Y:S02]  /*05c0*/  VIADD R14, R14, 0x161f14 ;  /* 0x00161f140e0e7836 */ /* 0x000fe40000000000 */
[----:B------:R-:W-:Y:S01]  /*05d0*/  IMAD.MOV.U32 R8, RZ, RZ, R29 ;  /* 0x000000ffff087224 */ /* 0x000fe200078e001d */
[----:B------:R-:W-:Y:S01]  /*05e0*/  ISETP.NE.AND P0, PT, R22, RZ, PT ;  /* 0x000000ff1600720c */ /* 0x000fe20003f05270 */
[----:B------:R-:W-:Y:S02]  /*05f0*/  IMAD.MOV.U32 R9, RZ, RZ, R27 ;  /* 0x000000ffff097224 */ /* 0x000fe400078e001b */
[----:B------:R-:W-:-:S10]  /*0600*/  IMAD.MOV.U32 R10, RZ, RZ, R25 ;  /* 0x000000ffff0a7224 */ /* 0x000fd400078e0019 */
[----:B------:R-:W-:Y:S05]  /*0610*/  @P0 BRA `(.L_x_3) ;  /* 0xfffffffc00240947 */ /* 0x000fea000383ffff */
[----:B------:R-:W-:Y:S01]  /*0620*/  MOV R22, R29 ;  /* 0x0000001d00167202 */ /* 0x000fe20000000f00 */
[----:B------:R-:W-:Y:S02]  /*0630*/  VIADD R24, R14, 0xfff4f076 ;  /* 0xfff4f0760e187836 */ /* 0x000fe40000000000 */
[----:B------:R-:W-:Y:S02]  /*0640*/  IMAD.MOV.U32 R14, RZ, RZ, R11 ;  /* 0x000000ffff0e7224 */ /* 0x000fe400078e000b */
[----:B------:R-:W-:Y:S02]  /*0650*/  IMAD.MOV.U32 R8, RZ, RZ, R22 ;  /* 0x000000ffff087224 */ /* 0x000fe400078e0016 */
[----:B------:R-:W-:Y:S02]  /*0660*/  IMAD.MOV.U32 R9, RZ, RZ, R27 ;  /* 0x000000ffff097224 */ /* 0x000fe400078e001b */
[----:B------:R-:W-:-:S07]  /*0670*/  IMAD.MOV.U32 R10, RZ, RZ, R25 ;  /* 0x000000ffff0a7224 */ /* 0x000fce00078e0019 */
.L_x_1:
[----:B------:R-:W-:Y:S01]  /*0680*/  ISETP.NE.AND P0, PT, R16, RZ, PT ;  /* 0x000000ff1000720c */ /* 0x000fe20003f05270 */
[----:B------:R-:W-:-:S12]  /*0690*/  IMAD R6, R15, 0x587c5, R6 ;  /* 0x000587c50f067824 */ /* 0x000fd800078e0206 */
[----:B------:R-:W-:Y:S05]  /*06a0*/  @!P0 BRA `(.L_x_0) ;  /* 0x0000000000e88947 */ /* 0x000fea0003800000 */
[----:B------:R-:W-:Y:S01]  /*06b0*/  SHF.R.U32.HI R8, RZ, 0x2, R7 ;  /* 0x00000002ff087819 */ /* 0x000fe20000011607 */
[----:B------:R-:W-:Y:S01]  /*06c0*/  IMAD.MOV.U32 R15, RZ, RZ, 0x2f800000 ;  /* 0x2f800000ff0f7424 */ /* 0x000fe200078e00ff */
[----:B------:R-:W-:Y:S01]  /*06d0*/  UMOV UR6, 0xffffffff ;  /* 0xffffffff00067882 */ /* 0x000fe20000000000 */
[----:B------:R-:W-:Y:S02]  /*06e0*/  ISETP.NE.AND P0, PT, R16, 0x1, PT ;  /* 0x000000011000780c */ /* 0x000fe40003f05270 */
[----:B------:R-:W-:Y:S02]  /*06f0*/  LOP3.LUT R8, R8, R7, RZ, 0x3c, !PT ;  /* 0x0000000708087212 */ /* 0x000fe400078e3cff */
[----:B------:R-:W-:-:S03]  /*0700*/  SHF.L.U32 R7, R14, 0x4, RZ ;  /* 0x000000040e077819 */ /* 0x000fc600000006ff */
[----:B------:R-:W-:-:S05]  /*0710*/  IMAD.SHL.U32 R9, R8, 0x2, RZ ;  /* 0x0000000208097824 */ /* 0x000fca00078e00ff */
[----:B------:R-:W-:-:S04]  /*0720*/  LOP3.LUT R7, R14, R7, R9, 0x96, !PT ;  /* 0x000000070e077212 */ /* 0x000fc800078e9609 */
[----:B------:R-:W-:-:S04]  /*0730*/  LOP3.LUT R29, R7, R8, RZ, 0x3c, !PT ;  /* 0x00000008071d7212 */ /* 0x000fc800078e3cff */
[----:B------:R-:W-:-:S04]  /*0740*/  IADD3 R7, PT, PT, R24, 0x587c5, R29 ;  /* 0x000587c518077810 */ /* 0x000fc80007ffe01d */
[----:B------:R-:W-:-:S05]  /*0750*/  I2FP.F32.U32 R8, R7 ;  /* 0x0000000700087245 */ /* 0x000fca0000201000 */
[----:B------:R-:W-:-:S04]  /*0760*/  FFMA R8, R8, R15, 1.1641532182693481445e-10 ;  /* 0x2f00000008087423 */ /* 0x000fc8000000000f */
[----:B------:R-:W-:Y:S01]  /*0770*/  FADD R17, R17, R8 ;  /* 0x0000000811117221 */ /* 0x000fe20000000000 */
[----:B------:R-:W-:Y:S06]  /*0780*/  BRA.DIV UR6, `(.L_x_4) ;  /* 0x0000000606b47947 */ /* 0x000fec000b800000 */
[----:B------:R-:W-:Y:S01]  /*0790*/  NOP ;  /* 0x0000000000007918 */ /* 0x000fe20000000000 */
.L_x_16:
[----:B------:R-:W-:Y:S01]  /*07a0*/  IMAD.MOV.U32 R11, RZ, RZ, R29 ;  /* 0x000000ffff0b7224 */ /* 0x000fe200078e001d */
[----:B------:R-:W-:Y:S01]  /*07b0*/  MOV R8, R27 ;  /* 0x0000001b00087202 */ /* 0x000fe20000000f00 */
[----:B------:R-:W-:Y:S02]  /*07c0*/  IMAD.MOV.U32 R10, RZ, RZ, R14 ;  /* 0x000000ffff0a7224 */ /* 0x000fe400078e000e */
[----:B------:R-:W-:Y:S02]  /*07d0*/  IMAD.MOV.U32 R9, RZ, RZ, R25 ;  /* 0x000000ffff097224 */ /* 0x000fe400078e0019 */
[----:B------:R-:W-:Y:S01]  /*07e0*/  IMAD.MOV.U32 R7, RZ, RZ, R22 ;  /* 0x000000ffff077224 */ /* 0x000fe200078e0016 */
[----:B------:R-:W-:Y:S06]  /*07f0*/  @!P0 BRA `(.L_x_0) ;  /* 0x0000000000948947 */ /* 0x000fec0003800000 */
[----:B------:R-:W-:Y:S01]  /*0800*/  SHF.R.U32.HI R7, RZ, 0x2, R22 ;  /* 0x00000002ff077819 */ /* 0x000fe20000011616 */
[----:B------:R-:W-:Y:S01]  /*0810*/  IMAD.SHL.U32 R8, R29, 0x10, RZ ;  /* 0x000000101d087824 */ /* 0x000fe200078e00ff */
[----:B------:R-:W-:Y:S01]  /*0820*/  UMOV UR6, 0xffffffff ;  /* 0xffffffff00067882 */ /* 0x000fe20000000000 */
[----:B------:R-:W-:Y:S02]  /*0830*/  ISETP.NE.AND P0, PT, R16, 0x2, PT ;  /* 0x000000021000780c */ /* 0x000fe40003f05270 */
[----:B------:R-:W-:-:S05]  /*0840*/  LOP3.LUT R7, R7, R22, RZ, 0x3c, !PT ;  /* 0x0000001607077212 */ /* 0x000fca00078e3cff */
        /* <DEDUP_REMOVED lines=9> */
.L_x_19:
        /* <DEDUP_REMOVED lines=8> */
[----:B------:R-:W-:Y:S02]  /*0960*/  UMOV UR6, 0xffffffff ;  /* 0xffffffff00067882 */ /* 0x000fe40000000000 */
[----:B------:R-:W-:-:S04]  /*0970*/  LOP3.LUT R8, R8, R27, RZ, 0x3c, !PT ;  /* 0x0000001b08087212 */ /* 0x000fc800078e3cff */
[----:B------:R-:W-:-:S04]  /*0980*/  SHF.L.U32 R9, R8, 0x1, RZ ;  /* 0x0000000108097819 */ /* 0x000fc800000006ff */
        /* <DEDUP_REMOVED lines=8> */
.L_x_22:
[----:B------:R-:W-:Y:S02]  /*0a10*/  IMAD.MOV.U32 R10, RZ, RZ, R22 ;  /* 0x000000ffff0a7224 */ /* 0x000fe400078e0016 */
[----:B------:R-:W-:Y:S02]  /*0a20*/  IMAD.MOV.U32 R9, RZ, RZ, R29 ;  /* 0x000000ffff097224 */ /* 0x000fe400078e001d */
[----:B------:R-:W-:Y:S02]  /*0a30*/  IMAD.MOV.U32 R8, RZ, RZ, R14 ;  /* 0x000000ffff087224 */ /* 0x000fe400078e000e */
[----:B------:R-:W-:-:S07]  /*0a40*/  IMAD.MOV.U32 R7, RZ, RZ, R25 ;  /* 0x000000ffff077224 */ /* 0x000fce00078e0019 */
.L_x_0:
[----:B------:R-:W0:Y:S01]  /*0a50*/  LDCU.64 UR6, c[0x0][0x388] ;  /* 0x00007100ff0677ac */ /* 0x000e220008000a00 */
[----:B------:R-:W1:Y:S01]  /*0a60*/  LDCU.64 UR8, c[0x0][0x390] ;  /* 0x00007200ff0877ac */ /* 0x000e620008000a00 */
[----:B0-----:R-:W-:-:S04]  /*0a70*/  LEA R14, P0, R20, UR6, 0x2 ;  /* 0x00000006140e7c11 */ /* 0x001fc8000f8010ff */
[----:B------:R-:W-:Y:S02]  /*0a80*/  LEA.HI.X R15, R20, UR7, R23, 0x2, P0 ;  /* 0x00000007140f7c11 */ /* 0x000fe400080f1417 */
[----:B------:R-:W-:-:S03]  /*0a90*/  IADD3 R20, PT, PT, R18, R21, RZ ;  /* 0x0000001512147210 */ /* 0x000fc60007ffe0ff */
[----:B------:R0:W-:Y:S01]  /*0aa0*/  STG.E desc[UR4][R14.64], R17 ;  /* 0x000000110e007986 */ /* 0x0001e2000c101904 */
[----:B-1----:R-:W-:Y:S01]  /*0ab0*/  ISETP.GE.U32.AND P0, PT, R20, UR8, PT ;  /* 0x0000000814007c0c */ /* 0x002fe2000bf06070 */
[--C-:B------:R-:W-:Y:S01]  /*0ac0*/  IMAD.MOV.U32 R21, RZ, RZ, R20.reuse ;  /* 0x000000ffff157224 */ /* 0x100fe200078e0014 */
[----:B------:R-:W-:Y:S01]  /*0ad0*/  SHF.R.S32.HI R23, RZ, 0x1f, R20 ;  /* 0x0000001fff177819 */ /* 0x000fe20000011414 */
[----:B-----5:R0:W-:Y:S03]  /*0ae0*/  STG.E.64 desc[UR4][R2.64], R6 ;  /* 0x0000000602007986 */ /* 0x0201e6000c101b04 */
[----:B------:R-:W-:Y:S01]  /*0af0*/  ISETP.GE.AND.EX P0, PT, R23, UR9, PT, P0 ;  /* 0x0000000917007c0c */ /* 0x000fe2000bf06300 */
[----:B------:R0:W-:Y:S04]  /*0b00*/  STG.E.64 desc[UR4][R2.64+0x8], R8 ;  /* 0x0000080802007986 */ /* 0x0001e8000c101b04 */
[----:B------:R0:W-:Y:S04]  /*0b10*/  STG.E.64 desc[UR4][R2.64+0x10], R10 ;  /* 0x0000100a02007986 */ /* 0x0001e8000c101b04 */
[----:B------:R0:W-:Y:S04]  /*0b20*/  STG.E.64 desc[UR4][R2.64+0x18], R12 ;  /* 0x0000180c02007986 */ /* 0x0001e8000c101b04 */
[----:B------:R0:W-:Y:S04]  /*0b30*/  STG.E.64 desc[UR4][R2.64+0x28], R4 ;  /* 0x0000280402007986 */ /* 0x0001e8000c101b04 */
[----:B------:R0:W-:Y:S01]  /*0b40*/  STG.E desc[UR4][R2.64+0x20], R19 ;  /* 0x0000201302007986 */ /* 0x0001e2000c101904 */
[----:B------:R-:W-:Y:S05]  /*0b50*/  @!P0 BRA `(.L_x_7) ;  /* 0xfffffff400708947 */ /* 0x000fea000383ffff */
[----:B------:R-:W-:Y:S05]  /*0b60*/  EXIT ;  /* 0x000000000000794d */ /* 0x000fea0003800000 */
.L_x_2:
[----:B------:R-:W-:Y:S01]  /*0b70*/  SHF.R.U32.HI R11, RZ, 0x2, R8 ;  /* 0x00000002ff0b7819 */ /* 0x000fe20000011608 */
[----:B------:R-:W-:Y:S03]  /*0b80*/  BSSY B0, `(.L_x_8) ;  /* 0x0000022000007945 */ /* 0x000fe60003800000 */
[----:B------:R-:W-:Y:S01]  /*0b90*/  LOP3.LUT R11, R11, R8, RZ, 0x3c, !PT ;  /* 0x000000080b0b7212 */ /* 0x000fe200078e3cff */
[----:B------:R-:W-:-:S04]  /*0ba0*/  IMAD.SHL.U32 R8, R29, 0x10, RZ ;  /* 0x000000101d087824 */ /* 0x000fc800078e00ff */
[----:B------:R-:W-:-:S05]  /*0bb0*/  IMAD.SHL.U32 R25, R11, 0x2, RZ ;  /* 0x000000020b197824 */ /* 0x000fca00078e00ff */
[----:B------:R-:W-:-:S04]  /*0bc0*/  LOP3.LUT R8, R29, R8, R25, 0x96, !PT ;  /* 0x000000081d087212 */ /* 0x000fc800078e9619 */
[----:B------:R-:W-:Y:S02]  /*0bd0*/  LOP3.LUT R27, R8, R11, RZ, 0x3c, !PT ;  /* 0x0000000b081b7212 */ /* 0x000fe400078e3cff */
[----:B------:R-:W-:Y:S02]  /*0be0*/  SHF.R.U32.HI R8, RZ, 0x2, R9 ;  /* 0x00000002ff087819 */ /* 0x000fe40000011609 */
[----:B------:R-:W-:Y:S02]  /*0bf0*/  SHF.L.U32 R26, R27, 0x4, RZ ;  /* 0x000000041b1a7819 */ /* 0x000fe400000006ff */
[----:B------:R-:W-:-:S05]  /*0c00*/  LOP3.LUT R8, R8, R9, RZ, 0x3c, !PT ;  /* 0x0000000908087212 */ /* 0x000fca00078e3cff */
[----:B------:R-:W-:-:S05]  /*0c10*/  IMAD.SHL.U32 R9, R8, 0x2, RZ ;  /* 0x0000000208097824 */ /* 0x000fca00078e00ff */
[----:B------:R-:W-:-:S04]  /*0c20*/  LOP3.LUT R9, R27, R26, R9, 0x96, !PT ;  /* 0x0000001a1b097212 */ /* 0x000fc800078e9609 */
[----:B------:R-:W-:Y:S02]  /*0c30*/  LOP3.LUT R25, R9, R8, RZ, 0x3c, !PT ;  /* 0x0000000809197212 */ /* 0x000fe400078e3cff */
[----:B------:R-:W-:-:S03]  /*0c40*/  SHF.R.U32.HI R9, RZ, 0x2, R10 ;  /* 0x00000002ff097819 */ /* 0x000fc6000001160a */
[----:B------:R-:W-:Y:S01]  /*0c50*/  IMAD.SHL.U32 R8, R25, 0x10, RZ ;  /* 0x0000001019087824 */ /* 0x000fe200078e00ff */
[----:B------:R-:W-:-:S05]  /*0c60*/  LOP3.LUT R9, R9, R10, RZ, 0x3c, !PT ;  /* 0x0000000a09097212 */ /* 0x000fca00078e3cff */
[----:B------:R-:W-:-:S05]  /*0c70*/  IMAD.SHL.U32 R10, R9, 0x2, RZ ;  /* 0x00000002090a7824 */ /* 0x000fca00078e00ff */
[----:B------:R-:W-:-:S04]  /*0c80*/  LOP3.LUT R8, R25, R8, R10, 0x96, !PT ;  /* 0x0000000819087212 */ /* 0x000fc800078e960a */
[----:B------:R-:W-:Y:S01]  /*0c90*/  LOP3.LUT R11, R8, R9, RZ, 0x3c, !PT ;  /* 0x00000009080b7212 */ /* 0x000fe200078e3cff */
[----:B------:R-:W-:-:S05]  /*0ca0*/  IMAD.IADD R8, R27, 0x1, R14 ;  /* 0x000000011b087824 */ /* 0x000fca00078e020e */
[----:B------:R-:W-:-:S05]  /*0cb0*/  I2FP.F32.U32 R9, R8 ;  /* 0x0000000800097245 */ /* 0x000fca0000201000 */
[----:B------:R-:W-:-:S04]  /*0cc0*/  FFMA R8, R9, R24, 1.1641532182693481445e-10 ;  /* 0x2f00000009087423 */ /* 0x000fc80000000018 */
[----:B------:R-:W-:Y:S01]  /*0cd0*/  FADD R17, R17, R8 ;  /* 0x0000000811117221 */ /* 0x000fe20000000000 */
[----:B------:R-:W-:-:S04]  /*0ce0*/  IADD3 R8, PT, PT, R14, 0x587c5, R25 ;  /* 0x000587c50e087810 */ /* 0x000fc80007ffe019 */
[----:B------:R-:W-:-:S05]  /*0cf0*/  I2FP.F32.U32 R9, R8 ;  /* 0x0000000800097245 */ /* 0x000fca0000201000 */
[----:B------:R-:W-:-:S04]  /*0d00*/  FFMA R8, R9, R24, 1.1641532182693481445e-10 ;  /* 0x2f00000009087423 */ /* 0x000fc80000000018 */
[----:B------:R-:W-:Y:S01]  /*0d10*/  FADD R17, R17, R8 ;  /* 0x0000000811117221 */ /* 0x000fe20000000000 */
[----:B------:R-:W-:-:S04]  /*0d20*/  IADD3 R8, PT, PT, R14, 0xb0f8a, R11 ;  /* 0x000b0f8a0e087810 */ /* 0x000fc80007ffe00b */
[----:B------:R-:W-:Y:S01]  /*0d30*/  I2FP.F32.U32 R9, R8 ;  /* 0x0000000800097245 */ /* 0x000fe20000201000 */
[----:B------:R-:W-:-:S04]  /*0d40*/  IMAD.MOV.U32 R8, RZ, RZ, -0x1 ;  /* 0xffffffffff087424 */ /* 0x000fc800078e00ff */
[----:B------:R-:W-:-:S04]  /*0d50*/  FFMA R24, R9, R24, 1.1641532182693481445e-10 ;  /* 0x2f00000009187423 */ /* 0x000fc80000000018 */
[----:B------:R-:W-:-:S07]  /*0d60*/  FADD R17, R17, R24 ;  /* 0x0000001811117221 */ /* 0x000fce0000000000 */
[----:B------:R-:W-:Y:S05]  /*0d70*/  WARPSYNC.COLLECTIVE R8, `(.L_x_9) ;  /* 0x0000000008087348 */ /* 0x000fea0003c00000 */
[----:B------:R-:W-:Y:S01]  /*0d80*/  NOP ;  /* 0x0000000000007918 */ /* 0x000fe20000000000 */
[----:B------:R-:W-:Y:S05]  /*0d90*/  ENDCOLLECTIVE ;  /* 0x000000000000791b */ /* 0x000fea0003800000 */
.L_x_9:
[----:B------:R-:W-:Y:S05]  /*0da0*/  BSYNC B0 ;  /* 0x0000000000007941 */ /* 0x000fea0003800000 */
.L_x_8:
[----:B------:R-:W-:-:S07]  /*0db0*/  MOV R8, 0xffffffff ;  /* 0xffffffff00087802 */ /* 0x000fce0000000f00 */
[----:B------:R-:W-:Y:S05]  /*0dc0*/  WARPSYNC.COLLECTIVE R8, `(.L_x_10) ;  /* 0x0000000008087348 */ /* 0x000fea0003c00000 */
[----:B------:R-:W-:Y:S01]  /*0dd0*/  NOP ;  /* 0x0000000000007918 */ /* 0x000fe20000000000 */
[----:B------:R-:W-:Y:S05]  /*0de0*/  ENDCOLLECTIVE ;  /* 0x000000000000791b */ /* 0x000fea0003800000 */
.L_x_10:
[----:B------:R-:W-:Y:S05]  /*0df0*/  WARPSYNC.COLLECTIVE R8, `(.L_x_11) ;  /* 0x0000000008087348 */ /* 0x000fea0003c00000 */
[----:B------:R-:W-:Y:S01]  /*0e00*/  NOP ;  /* 0x0000000000007918 */ /* 0x000fe20000000000 */
[----:B------:R-:W-:Y:S05]  /*0e10*/  ENDCOLLECTIVE ;  /* 0x000000000000791b */ /* 0x000fea0003800000 */
.L_x_11:
[----:B------:R-:W-:Y:S05]  /*0e20*/  WARPSYNC.COLLECTIVE R8, `(.L_x_12) ;  /* 0x0000000008087348 */ /* 0x000fea0003c00000 */
[----:B------:R-:W-:Y:S01]  /*0e30*/  NOP ;  /* 0x0000000000007918 */ /* 0x000fe20000000000 */
[----:B------:R-:W-:Y:S05]  /*0e40*/  ENDCOLLECTIVE ;  /* 0x000000000000791b */ /* 0x000fea0003800000 */
.L_x_12:
[----:B------:R-:W-:Y:S05]  /*0e50*/  BRA `(.L_x_13) ;  /* 0xfffffff400d47947 */ /* 0x000fea000383ffff */
.L_x_4:
[----:B------:R-:W-:Y:S01]  /*0e60*/  BSSY B0, `(.L_x_14) ;  /* 0x0000005000007945 */ /* 0x000fe20003800000 */
[----:B------:R-:W-:-:S07]  /*0e70*/  IMAD.MOV.U32 R8, RZ, RZ, -0x1 ;  /* 0xffffffffff087424 */ /* 0x000fce00078e00ff */
[----:B------:R-:W-:Y:S05]  /*0e80*/  WARPSYNC.COLLECTIVE R8, `(.L_x_15) ;  /* 0x0000000008087348 */ /* 0x000fea0003c00000 */
[----:B------:R-:W-:Y:S01]  /*0e90*/  NOP ;  /* 0x0000000000007918 */ /* 0x000fe20000000000 */
[----:B------:R-:W-:Y:S05]  /*0ea0*/  ENDCOLLECTIVE ;  /* 0x000000000000791b */ /* 0x000fea0003800000 */
.L_x_15:
[----:B------:R-:W-:Y:S05]  /*0eb0*/  BSYNC B0 ;  /* 0x0000000000007941 */ /* 0x000fea0003800000 */
.L_x_14:
[----:B------:R-:W-:Y:S05]  /*0ec0*/  BRA `(.L_x_16) ;  /* 0xfffffff800347947 */ /* 0x000fea000383ffff */
.L_x_5:
[----:B------:R-:W-:Y:S01]  /*0ed0*/  BSSY B0, `(.L_x_17) ;  /* 0x0000005000007945 */ /* 0x000fe20003800000 */
[----:B------:R-:W-:-:S07]  /*0ee0*/  IMAD.MOV.U32 R8, RZ, RZ, -0x1 ;  /* 0xffffffffff087424 */ /* 0x000fce00078e00ff */
[----:B------:R-:W-:Y:S05]  /*0ef0*/  WARPSYNC.COLLECTIVE R8, `(.L_x_18) ;  /* 0x0000000008087348 */ /* 0x000fea0003c00000 */
[----:B------:R-:W-:Y:S01]  /*0f00*/  NOP ;  /* 0x0000000000007918 */ /* 0x000fe20000000000 */
[----:B------:R-:W-:Y:S05]  /*0f10*/  ENDCOLLECTIVE ;  /* 0x000000000000791b */ /* 0x000fea0003800000 */
.L_x_18:
[----:B------:R-:W-:Y:S05]  /*0f20*/  BSYNC B0 ;  /* 0x0000000000007941 */ /* 0x000fea0003800000 */
.L_x_17:
[----:B------:R-:W-:Y:S05]  /*0f30*/  BRA `(.L_x_19) ;  /* 0xfffffff800687947 */ /* 0x000fea000383ffff */
.L_x_6:
[----:B------:R-:W-:Y:S01]  /*0f40*/  BSSY B0, `(.L_x_20) ;  /* 0x0000005000007945 */ /* 0x000fe20003800000 */
[----:B------:R-:W-:-:S07]  /*0f50*/  IMAD.MOV.U32 R8, RZ, RZ, -0x1 ;  /* 0xffffffffff087424 */ /* 0x000fce00078e00ff */
[----:B------:R-:W-:Y:S05]  /*0f60*/  WARPSYNC.COLLECTIVE R8, `(.L_x_21) ;  /* 0x0000000008087348 */ /* 0x000fea0003c00000 */
[----:B------:R-:W-:Y:S01]  /*0f70*/  NOP ;  /* 0x0000000000007918 */ /* 0x000fe20000000000 */
[----:B------:R-:W-:Y:S05]  /*0f80*/  ENDCOLLECTIVE ;  /* 0x000000000000791b */ /* 0x000fea0003800000 */
.L_x_21:
[----:B------:R-:W-:Y:S05]  /*0f90*/  BSYNC B0 ;  /* 0x0000000000007941 */ /* 0x000fea0003800000 */
.L_x_20:
[----:B------:R-:W-:Y:S05]  /*0fa0*/  BRA `(.L_x_22) ;  /* 0xfffffff800987947 */ /* 0x000fea000383ffff */
.L_x_23:
[----:B------:R-:W-:-:S00]  /*0fb0*/  BRA `(.L_x_23) ;  /* 0xfffffffc00fc7947 */ /* 0x000fc0000383ffff */
[----:B------:R-:W-:-:S00]  /*0fc0*/  NOP ;  /* 0x0000000000007918 */ /* 0x000fc00000000000 */
        /* <DEDUP_REMOVED lines=11> */
.L_x_34:


//--------------------- .text._Z12setup_kernelP17curandStateXORWOWl --------------------------
	.section	.text._Z12setup_kernelP17curandStateXORWOWl,"ax",@progbits
	.align	128
        .global         _Z12setup_kernelP17curandStateXORWOWl
        .type           _Z12setup_kernelP17curandStateXORWOWl,@function
        .size           _Z12setup_kernelP17curandStateXORWOWl,(.L_x_35 - _Z12setup_kernelP17curandStateXORWOWl)
        .other          _Z12setup_kernelP17curandStateXORWOWl,@"STO_CUDA_ENTRY STV_DEFAULT"
_Z12setup_kernelP17curandStateXORWOWl:
.text._Z12setup_kernelP17curandStateXORWOWl:
        /* <DEDUP_REMOVED lines=10> */
[----:B------:R-:W0:Y:S01]  /*00a0*/  LDCU UR4, c[0x0][0x370] ;  /* 0x00006e00ff0477ac */ /* 0x000e220008000800 */
[----:B------:R-:W-:Y:S01]  /*00b0*/  IMAD.MOV.U32 R13, RZ, RZ, R12 ;  /* 0x000000ffff0d7224 */ /* 0x000fe200078e000c */
[----:B------:R-:W1:Y:S01]  /*00c0*/  LDCU.64 UR6, c[0x0][0x358] ;  /* 0x00006b00ff0677ac */ /* 0x000e620008000a00 */
[----:B0-----:R-:W-:-:S07]  /*00d0*/  IMAD R15, R15, UR4, RZ ;  /* 0x000000040f0f7c24 */ /* 0x001fce000f8e02ff */
.L_x_32:
[----:B01----:R-:W0:Y:S01]  /*00e0*/  LDC.64 R8, c[0x0][0x380] ;  /* 0x0000e000ff087b82 */ /* 0x003e220000000a00 */
[C---:B------:R-:W-:Y:S01]  /*00f0*/  IMAD R3, R0.reuse, 0x30, RZ ;  /* 0x0000003000037824 */ /* 0x040fe200078e02ff */
[----:B------:R-:W-:Y:S01]  /*0100*/  ISETP.NE.U32.AND P0, PT, R13, RZ, PT ;  /* 0x000000ff0d00720c */ /* 0x000fe20003f05070 */
[----:B------:R-:W-:Y:S01]  /*0110*/  IMAD.MOV.U32 R4, RZ, RZ, 0x3198c20f ;  /* 0x3198c20fff047424 */ /* 0x000fe200078e00ff */
[----:B------:R-:W-:Y:S01]  /*0120*/  BSSY.RECONVERGENT B0, `(.L_x_24) ;  /* 0x00000db000007945 */ /* 0x000fe20003800200 */
[----:B------:R-:W-:Y:S01]  /*0130*/  IMAD.MOV.U32 R5, RZ, RZ, 0x5efdb30c ;  /* 0x5efdb30cff057424 */ /* 0x000fe200078e00ff */
[----:B------:R-:W-:Y:S01]  /*0140*/  ISETP.NE.AND.EX P0, PT, R0, RZ, PT, P0 ;  /* 0x000000ff0000720c */ /* 0x000fe20003f05300 */
[----:B------:R-:W-:Y:S02]  /*0150*/  IMAD.MOV.U32 R2, RZ, RZ, 0x423bb012 ;  /* 0x423bb012ff027424 */ /* 0x000fe400078e00ff */
[----:B------:R-:W-:Y:S02]  /*0160*/  IMAD.MOV.U32 R6, RZ, RZ, -0x23270784 ;  /* 0xdcd8f87cff067424 */ /* 0x000fe400078e00ff */
[----:B------:R-:W-:-:S02]  /*0170*/  IMAD.MOV.U32 R7, RZ, RZ, 0x57fa2510 ;  /* 0x57fa2510ff077424 */ /* 0x000fc400078e00ff */
[----:B0-----:R-:W-:-:S04]  /*0180*/  IMAD.WIDE.U32 R8, R13, 0x30, R8 ;  /* 0x000000300d087825 */ /* 0x001fc800078e0008 */
[----:B------:R-:W-:Y:S02]  /*0190*/  IMAD.IADD R9, R9, 0x1, R3 ;  /* 0x0000000109097824 */ /* 0x000fe400078e0203 */
[----:B------:R-:W-:-:S03]  /*01a0*/  IMAD.MOV.U32 R3, RZ, RZ, -0x75bd8fc ;  /* 0xf8a42704ff037424 */ /* 0x000fc600078e00ff */
[----:B-1----:R0:W-:Y:S04]  /*01b0*/  STG.E.64 desc[UR6][R8.64], R4 ;  /* 0x0000000408007986 */ /* 0x0021e8000c101b06 */
[----:B------:R0:W-:Y:S04]  /*01c0*/  STG.E.64 desc[UR6][R8.64+0x8], R2 ;  /* 0x0000080208007986 */ /* 0x0001e8000c101b06 */
[----:B------:R0:W-:Y:S01]  /*01d0*/  STG.E.64 desc[UR6][R8.64+0x10], R6 ;  /* 0x0000100608007986 */ /* 0x0001e2000c101b06 */
[----:B------:R-:W-:Y:S05]  /*01e0*/  @!P0 BRA `(.L_x_25) ;  /* 0x0000000c00388947 */ /* 0x000fea0003800000 */
[----:B------:R-:W-:-:S07]  /*01f0*/  IMAD.MOV.U32 R14, RZ, RZ, RZ ;  /* 0x000000ffff0e7224 */ /* 0x000fce00078e00ff */
.L_x_31:
[----:B------:R-:W-:Y:S01]  /*0200*/  LOP3.LUT R16, R13, 0x3, RZ, 0xc0, !PT ;  /* 0x000000030d107812 */ /* 0x000fe200078ec0ff */
[----:B------:R-:W-:Y:S03]  /*0210*/  BSSY.RECONVERGENT B1, `(.L_x_26) ;  /* 0x00000c5000017945 */ /* 0x000fe60003800200 */
[----:B------:R-:W-:-:S04]  /*0220*/  ISETP.NE.U32.AND P0, PT, R16, RZ, PT ;  /* 0x000000ff1000720c */ /* 0x000fc80003f05070 */
[----:B------:R-:W-:-:S13]  /*0230*/  ISETP.NE.AND.EX P0, PT, RZ, RZ, PT, P0 ;  /* 0x000000ffff00720c */ /* 0x000fda0003f05300 */
[----:B-1----:R-:W-:Y:S05]  /*0240*/  @!P0 BRA `(.L_x_27) ;  /* 0x0000000c00048947 */ /* 0x002fea0003800000 */
[----:B0-----:R-:W0:Y:S01]  /*0250*/  LDC.64 R6, c[0x4][RZ] ;  /* 0x01000000ff067b82 */ /* 0x001e220000000a00 */
[----:B------:R-:W-:Y:S02]  /*0260*/  IMAD.MOV.U32 R17, RZ, RZ, RZ ;  /* 0x000000ffff117224 */ /* 0x000fe400078e00ff */
[----:B0-----:R-:W-:-:S07]  /*0270*/  IMAD.WIDE.U32 R6, R14, 0xc80, R6 ;  /* 0x00000c800e067825 */ /* 0x001fce00078e0006 */
.L_x_30:
[----:B-1----:R-:W-:Y:S01]  /*0280*/  IMAD.MOV.U32 R19, RZ, RZ, RZ ;  /* 0x000000ffff137224 */ /* 0x002fe200078e00ff */
[----:B------:R-:W-:Y:S01]  /*0290*/  CS2R R4, SRZ ;  /* 0x0000000000047805 */ /* 0x000fe2000001ff00 */
[----:B------:R-:W-:Y:S01]  /*02a0*/  IMAD.MOV.U32 R21, RZ, RZ, RZ ;  /* 0x000000ffff157224 */ /* 0x000fe200078e00ff */
[----:B------:R-:W-:-:S07]  /*02b0*/  CS2R R2, SRZ ;  /* 0x0000000000027805 */ /* 0x000fce000001ff00 */
.L_x_29:
[----:B------:R-:W-:-:S05]  /*02c0*/  IMAD.WIDE.U32 R10, R21, 0x4, R8 ;  /* 0x00000004150a7825 */ /* 0x000fca00078e0008 */
[----:B------:R0:W5:Y:S01]  /*02d0*/  LDG.E R18, desc[UR6][R10.64+0x4] ;  /* 0x000004060a127981 */ /* 0x000162000c1e1900 */
[----:B------:R-:W-:Y:S02]  /*02e0*/  IMAD.SHL.U32 R20, R21, 0x20, RZ ;  /* 0x0000002015147824 */ /* 0x000fe400078e00ff */
[----:B------:R-:W-:-:S07]  /*02f0*/  IMAD.MOV.U32 R23, RZ, RZ, RZ ;  /* 0x000000ffff177224 */ /* 0x000fce00078e00ff */
.L_x_28:
[----:B-----5:R-:W-:Y:S01]  /*0300*/  SHF.R.U32.HI R24, RZ, R23, R18 ;  /* 0x00000017ff187219 */ /* 0x020fe20000011612 */
[----:B0-----:R-:W-:-:S03]  /*0310*/  IMAD.IADD R10, R20, 0x1, R23 ;  /* 0x00000001140a7824 */ /* 0x001fc600078e0217 */
[----:B------:R-:W-:-:S04]  /*0320*/  LOP3.LUT R11, R24, 0x1, RZ, 0xc0, !PT ;  /* 0x00000001180b7812 */ /* 0x000fc800078ec0ff */
[----:B------:R-:W-:Y:S01]  /*0330*/  ISETP.NE.U32.AND P0, PT, R11, 0x1, PT ;  /* 0x000000010b00780c */ /* 0x000fe20003f05070 */
[----:B------:R-:W-:-:S03]  /*0340*/  IMAD R11, R10, 0x5, RZ ;  /* 0x000000050a0b7824 */ /* 0x000fc600078e02ff */
[----:B------:R-:W-:Y:S01]  /*0350*/  R2P PR, R24, 0x7e ;  /* 0x0000007e18007804 */ /* 0x000fe20000000000 */
[----:B------:R-:W-:-:S08]  /*0360*/  IMAD.WIDE.U32 R10, R11, 0x4, R6 ;  /* 0x000000040b0a7825 */ /* 0x000fd000078e0006 */
[----:B------:R-:W2:Y:S04]  /*0370*/  @!P0 LDG.E R26, desc[UR6][R10.64+0x10] ;  /* 0x000010060a1a8981 */ /* 0x000ea8000c1e1900 */
[----:B------:R-:W3:Y:S04]  /*0380*/  @P1 LDG.E R28, desc[UR6][R10.64+0x24] ;  /* 0x000024060a1c1981 */ /* 0x000ee8000c1e1900 */
[----:B------:R-:W4:Y:S04]  /*0390*/  @!P0 LDG.E R22, desc[UR6][R10.64] ;  /* 0x000000060a168981 */ /* 0x000f28000c1e1900 */
[----:B------:R-:W4:Y:S04]  /*03a0*/  @P2 LDG.E R25, desc[UR6][R10.64+0x38] ;  /* 0x000038060a192981 */ /* 0x000f28000c1e1900 */
[----:B------:R-:W4:Y:S01]  /*03b0*/  @P1 LDG.E R27, desc[UR6][R10.64+0x20] ;  /* 0x000020060a1b1981 */ /* 0x000f22000c1e1900 */
[----:B--2---:R-:W-:-:S03]  /*03c0*/  @!P0 LOP3.LUT R5, R5, R26, RZ, 0x3c, !PT ;  /* 0x0000001a05058212 */ /* 0x004fc600078e3cff */
[----:B------:R-:W2:Y:S01]  /*03d0*/  @P3 LDG.E R26, desc[UR6][R10.64+0x4c] ;  /* 0x00004c060a1a3981 */ /* 0x000ea2000c1e1900 */
[----:B---3--:R-:W-:-:S03]  /*03e0*/  @P1 LOP3.LUT R5, R5, R28, RZ, 0x3c, !PT ;  /* 0x0000001c05051212 */ /* 0x008fc600078e3cff */
[----:B------:R-:W3:Y:S01]  /*03f0*/  @P4 LDG.E R28, desc[UR6][R10.64+0x60] ;  /* 0x000060060a1c4981 */ /* 0x000ee2000c1e1900 */
[----:B----4-:R-:W-:-:S03]  /*0400*/  @!P0 LOP3.LUT R19, R19, R22, RZ, 0x3c, !PT ;  /* 0x0000001613138212 */ /* 0x010fc600078e3cff */
[----:B------:R-:W4:Y:S01]  /*0410*/  @!P0 LDG.E R22, desc[UR6][R10.64+0x8] ;  /* 0x000008060a168981 */ /* 0x000f22000c1e1900 */
[----:B------:R-:W-:-:S03]  /*0420*/  @P2 LOP3.LUT R5, R5, R25, RZ, 0x3c, !PT ;  /* 0x0000001905052212 */ /* 0x000fc600078e3cff */
[----:B------:R-:W3:Y:S01]  /*0430*/  @!P0 LDG.E R25, desc[UR6][R10.64+0x4] ;  /* 0x000004060a198981 */ /* 0x000ee2000c1e1900 */
[----:B--2---:R-:W-:-:S03]  /*0440*/  @P3 LOP3.LUT R5, R5, R26, RZ, 0x3c, !PT ;  /* 0x0000001a05053212 */ /* 0x004fc600078e3cff */
[----:B------:R-:W2:Y:S01]  /*0450*/  @P5 LDG.E R26, desc[UR6][R10.64+0x74] ;  /* 0x000074060a1a5981 */ /* 0x000ea2000c1e1900 */
[----:B----4-:R-:W-:-:S03]  /*0460*/  @!P0 LOP3.LUT R3, R3, R22, RZ, 0x3c, !PT ;  /* 0x0000001603038212 */ /* 0x010fc600078e3cff */
[----:B------:R-:W4:Y:S01]  /*0470*/  @P1 LDG.E R22, desc[UR6][R10.64+0x14] ;  /* 0x000014060a161981 */ /* 0x000f22000c1e1900 */
[----:B---3--:R-:W-:-:S03]  /*0480*/  @!P0 LOP3.LUT R2, R2, R25, RZ, 0x3c, !PT ;  /* 0x0000001902028212 */ /* 0x008fc600078e3cff */
[----:B------:R-:W3:Y:S01]  /*0490*/  @!P0 LDG.E R25, desc[UR6][R10.64+0xc] ;  /* 0x00000c060a198981 */ /* 0x000ee2000c1e1900 */
[----:B------:R-:W-:-:S03]  /*04a0*/  @P4 LOP3.LUT R5, R5, R28, RZ, 0x3c, !PT ;  /* 0x0000001c05054212 */ /* 0x000fc600078e3cff */
[----:B------:R-:W3:Y:S01]  /*04b0*/  @P6 LDG.E R28, desc[UR6][R10.64+0x88] ;  /* 0x000088060a1c6981 */ /* 0x000ee2000c1e1900 */
[----:B--2---:R-:W-:-:S03]  /*04c0*/  @P5 LOP3.LUT R5, R5, R26, RZ, 0x3c, !PT ;  /* 0x0000001a05055212 */ /* 0x004fc600078e3cff */
[----:B------:R-:W2:Y:S01]  /*04d0*/  @P2 LDG.E R26, desc[UR6][R10.64+0x28] ;  /* 0x000028060a1a2981 */ /* 0x000ea2000c1e1900 */
[----:B----4-:R-:W-:-:S03]  /*04e0*/  @P1 LOP3.LUT R19, R19, R22, RZ, 0x3c, !PT ;  /* 0x0000001613131212 */ /* 0x010fc600078e3cff */
[----:B------:R-:W4:Y:S01]  /*04f0*/  @P1 LDG.E R22, desc[UR6][R10.64+0x1c] ;  /* 0x00001c060a161981 */ /* 0x000f22000c1e1900 */
[----:B---3--:R-:W-:-:S03]  /*0500*/  @!P0 LOP3.LUT R4, R4, R25, RZ, 0x3c, !PT ;  /* 0x0000001904048212 */ /* 0x008fc600078e3cff */
[----:B------:R-:W3:Y:S01]  /*0510*/  @P1 LDG.E R25, desc[UR6][R10.64+0x18] ;  /* 0x000018060a191981 */ /* 0x000ee2000c1e1900 */
[----:B------:R-:W-:-:S03]  /*0520*/  @P1 LOP3.LUT R4, R4, R27, RZ, 0x3c, !PT ;  /* 0x0000001b04041212 */ /* 0x000fc600078e3cff */
[----:B------:R-:W3:Y:S01]  /*0530*/  @P2 LDG.E R27, desc[UR6][R10.64+0x34] ;  /* 0x000034060a1b2981 */ /* 0x000ee2000c1e1900 */
[----:B--2---:R-:W-:-:S03]  /*0540*/  @P2 LOP3.LUT R19, R19, R26, RZ, 0x3c, !PT ;  /* 0x0000001a13132212 */ /* 0x004fc600078e3cff */
[----:B------:R-:W2:Y:S01]  /*0550*/  @P3 LDG.E R26, desc[UR6][R10.64+0x3c] ;  /* 0x00003c060a1a3981 */ /* 0x000ea2000c1e1900 */
[----:B----4-:R-:W-:-:S03]  /*0560*/  @P1 LOP3.LUT R3, R3, R22, RZ, 0x3c, !PT ;  /* 0x0000001603031212 */ /* 0x010fc600078e3cff */
[----:B------:R-:W4:Y:S01]  /*0570*/  @P2 LDG.E R22, desc[UR6][R10.64+0x30] ;  /* 0x000030060a162981 */ /* 0x000f22000c1e1900 */
[----:B---3--:R-:W-:-:S03]  /*0580*/  @P1 LOP3.LUT R2, R2, R25, RZ, 0x3c, !PT ;  /* 0x0000001902021212 */ /* 0x008fc600078e3cff */
        /* <DEDUP_REMOVED lines=25> */
[----:B------:R-:W-:Y:S02]  /*0720*/  LOP3.LUT P0, RZ, R24, 0x80, RZ, 0xc0, !PT ;  /* 0x0000008018ff7812 */ /* 0x000fe4000780c0ff */
[----:B------:R-:W-:Y:S02]  /*0730*/  @P5 LOP3.LUT R4, R4, R27, RZ, 0x3c, !PT ;  /* 0x0000001b04045212 */ /* 0x000fe400078e3cff */
[----:B------:R-:W3:Y:S01]  /*0740*/  @P6 LDG.E R27, desc[UR6][R10.64+0x84] ;  /* 0x000084060a1b6981 */ /* 0x000ee2000c1e1900 */
[----:B--2---:R-:W-:-:S08]  /*0750*/  @P6 LOP3.LUT R19, R19, R26, RZ, 0x3c, !PT ;  /* 0x0000001a13136212 */ /* 0x004fd000078e3cff */
        /* <DEDUP_REMOVED lines=13> */
[----:B------:R-:W-:Y:S02]  /*0830*/  @P6 LOP3.LUT R5, R5, R28, RZ, 0x3c, !PT ;  /* 0x0000001c05056212 */ /* 0x000fe400078e3cff */
[----:B------:R-:W-:Y:S02]  /*0840*/  @P0 LOP3.LUT R4, R4, R27, RZ, 0x3c, !PT ;  /* 0x0000001b04040212 */ /* 0x000fe400078e3cff */
[----:B--2---:R-:W-:Y:S02]  /*0850*/  @P0 LOP3.LUT R5, R5, R26, RZ, 0x3c, !PT ;  /* 0x0000001a05050212 */ /* 0x004fe400078e3cff */
[----:B----4-:R-:W-:Y:S02]  /*0860*/  @P0 LOP3.LUT R3, R3, R22, RZ, 0x3c, !PT ;  /* 0x0000001603030212 */ /* 0x010fe400078e3cff */
[----:B---3--:R-:W-:Y:S02]  /*0870*/  @P0 LOP3.LUT R2, R2, R25, RZ, 0x3c, !PT ;  /* 0x0000001902020212 */ /* 0x008fe400078e3cff */
[----:B------:R-:W-:-:S13]  /*0880*/  R2P PR, R24.B1, 0x7f ;  /* 0x0000007f18007804 */ /* 0x000fda0000001000 */
[----:B------:R-:W2:Y:S04]  /*0890*/  @P0 LDG.E R25, desc[UR6][R10.64+0xa4] ;  /* 0x0000a4060a190981 */ /* 0x000ea8000c1e1900 */
[----:B------:R-:W3:Y:S04]  /*08a0*/  @P0 LDG.E R22, desc[UR6][R10.64+0xa0] ;  /* 0x0000a0060a160981 */ /* 0x000ee8000c1e1900 */
[----:B------:R-:W4:Y:S04]  /*08b0*/  @P0 LDG.E R26, desc[UR6][R10.64+0xa8] ;  /* 0x0000a8060a1a0981 */ /* 0x000f28000c1e1900 */
[----:B------:R-:W4:Y:S01]  /*08c0*/  @P1 LDG.E R27, desc[UR6][R10.64+0xb8] ;  /* 0x0000b8060a1b1981 */ /* 0x000f22000c1e1900 */
[----:B--2---:R-:W-:-:S03]  /*08d0*/  @P0 LOP3.LUT R2, R2, R25, RZ, 0x3c, !PT ;  /* 0x0000001902020212 */ /* 0x004fc600078e3cff */
[----:B------:R-:W2:Y:S01]  /*08e0*/  @P0 LDG.E R25, desc[UR6][R10.64+0xac] ;  /* 0x0000ac060a190981 */ /* 0x000ea2000c1e1900 */
[----:B---3--:R-:W-:-:S03]  /*08f0*/  @P0 LOP3.LUT R19, R19, R22, RZ, 0x3c, !PT ;  /* 0x0000001613130212 */ /* 0x008fc600078e3cff */
[----:B------:R-:W3:Y:S01]  /*0900*/  @P0 LDG.E R22, desc[UR6][R10.64+0xb0] ;  /* 0x0000b0060a160981 */ /* 0x000ee2000c1e1900 */
[----:B----4-:R-:W-:-:S03]  /*0910*/  @P0 LOP3.LUT R3, R3, R26, RZ, 0x3c, !PT ;  /* 0x0000001a03030212 */ /* 0x010fc600078e3cff */
[----:B------:R-:W4:Y:S01]  /*0920*/  @P1 LDG.E R26, desc[UR6][R10.64+0xb4] ;  /* 0x0000b4060a1a1981 */ /* 0x000f22000c1e1900 */
[----:B--2---:R-:W-:-:S03]  /*0930*/  @P0 LOP3.LUT R4, R4, R25, RZ, 0x3c, !PT ;  /* 0x0000001904040212 */ /* 0x004fc600078e3cff */
[----:B------:R-:W2:Y:S01]  /*0940*/  @P1 LDG.E R25, desc[UR6][R10.64+0xc0] ;  /* 0x0000c0060a191981 */ /* 0x000ea2000c1e1900 */
[----:B---3--:R-:W-:Y:S02]  /*0950*/  @P0 LOP3.LUT R5, R5, R22, RZ, 0x3c, !PT ;  /* 0x0000001605050212 */ /* 0x008fe400078e3cff */
[----:B------:R-:W-:Y:S01]  /*0960*/  LOP3.LUT P0, RZ, R24, 0x8000, RZ, 0xc0, !PT ;  /* 0x0000800018ff7812 */ /* 0x000fe2000780c0ff */
[----:B------:R-:W3:Y:S04]  /*0970*/  @P1 LDG.E R22, desc[UR6][R10.64+0xbc] ;  /* 0x0000bc060a161981 */ /* 0x000ee8000c1e1900 */
[----:B------:R-:W3:Y:S01]  /*0980*/  @P1 LDG.E R24, desc[UR6][R10.64+0xc4] ;  /* 0x0000c4060a181981 */ /* 0x000ee2000c1e1900 */
[----:B----4-:R-:W-:-:S03]  /*0990*/  @P1 LOP3.LUT R19, R19, R26, RZ, 0x3c, !PT ;  /* 0x0000001a13131212 */ /* 0x010fc600078e3cff */
[----:B------:R-:W4:Y:S01]  /*09a0*/  @P2 LDG.E R26, desc[UR6][R10.64+0xc8] ;  /* 0x0000c8060a1a2981 */ /* 0x000f22000c1e1900 */
[----:B------:R-:W-:-:S03]  /*09b0*/  @P1 LOP3.LUT R2, R2, R27, RZ, 0x3c, !PT ;  /* 0x0000001b02021212 */ /* 0x000fc600078e3cff */
[----:B------:R-:W4:Y:S04]  /*09c0*/  @P2 LDG.E R27, desc[UR6][R10.64+0xd4] ;  /* 0x0000d4060a1b2981 */ /* 0x000f28000c1e1900 */
[----:B------:R-:W4:Y:S01]  /*09d0*/  @P0 LDG.E R29, desc[UR6][R10.64+0x138] ;  /* 0x000138060a1d0981 */ /* 0x000f22000c1e1900 */
[----:B--2---:R-:W-:-:S03]  /*09e0*/  @P1 LOP3.LUT R4, R4, R25, RZ, 0x3c, !PT ;  /* 0x0000001904041212 */ /* 0x004fc600078e3cff */
[----:B------:R-:W2:Y:S01]  /*09f0*/  @P2 LDG.E R25, desc[UR6][R10.64+0xcc] ;  /* 0x0000cc060a192981 */ /* 0x000ea2000c1e1900 */
[----:B---3--:R-:W-:-:S03]  /*0a00*/  @P1 LOP3.LUT R3, R3, R22, RZ, 0x3c, !PT ;  /* 0x0000001603031212 */ /* 0x008fc600078e3cff */
[----:B------:R-:W3:Y:S01]  /*0a10*/  @P2 LDG.E R22, desc[UR6][R10.64+0xd0] ;  /* 0x0000d0060a162981 */ /* 0x000ee2000c1e1900 */
[----:B------:R-:W-:-:S03]  /*0a20*/  @P1 LOP3.LUT R5, R5, R24, RZ, 0x3c, !PT ;  /* 0x0000001805051212 */ /* 0x000fc600078e3cff */
[----:B------:R-:W3:Y:S01]  /*0a30*/  @P3 LDG.E R24, desc[UR6][R10.64+0xdc] ;  /* 0x0000dc060a183981 */ /* 0x000ee2000c1e1900 */
[----:B----4-:R-:W-:-:S03]  /*0a40*/  @P2 LOP3.LUT R19, R19, R26, RZ, 0x3c, !PT ;  /* 0x0000001a13132212 */ /* 0x010fc600078e3cff */
[----:B------:R-:W4:Y:S01]  /*0a50*/  @P4 LDG.E R26, desc[UR6][R10.64+0xf0] ;  /* 0x0000f0060a1a4981 */ /* 0x000f22000c1e1900 */
[----:B--2---:R-:W-:-:S03]  /*0a60*/  @P2 LOP3.LUT R2, R2, R25, RZ, 0x3c, !PT ;  /* 0x0000001902022212 */ /* 0x004fc600078e3cff */
[----:B------:R-:W2:Y:S01]  /*0a70*/  @P3 LDG.E R25, desc[UR6][R10.64+0xe0] ;  /* 0x0000e0060a193981 */ /* 0x000ea2000c1e1900 */
[----:B---3--:R-:W-:-:S03]  /*0a80*/  @P2 LOP3.LUT R3, R3, R22, RZ, 0x3c, !PT ;  /* 0x0000001603032212 */ /* 0x008fc600078e3cff */
[----:B------:R-:W3:Y:S01]  /*0a90*/  @P2 LDG.E R22, desc[UR6][R10.64+0xd8] ;  /* 0x0000d8060a162981 */ /* 0x000ee2000c1e1900 */
[----:B------:R-:W-:-:S03]  /*0aa0*/  @P3 LOP3.LUT R19, R19, R24, RZ, 0x3c, !PT ;  /* 0x0000001813133212 */ /* 0x000fc600078e3cff */
[----:B------:R-:W4:Y:S01]  /*0ab0*/  @P3 LDG.E R24, desc[UR6][R10.64+0xe4] ;  /* 0x0000e4060a183981 */ /* 0x000f22000c1e1900 */
[----:B--2---:R-:W-:-:S03]  /*0ac0*/  @P3 LOP3.LUT R2, R2, R25, RZ, 0x3c, !PT ;  /* 0x0000001902023212 */ /* 0x004fc600078e3cff */
[----:B------:R-:W2:Y:S01]  /*0ad0*/  @P3 LDG.E R25, desc[UR6][R10.64+0xe8] ;  /* 0x0000e8060a193981 */ /* 0x000ea2000c1e1900 */
[----:B---3--:R-:W-:-:S03]  /*0ae0*/  @P2 LOP3.LUT R5, R5, R22, RZ, 0x3c, !PT ;  /* 0x0000001605052212 */ /* 0x008fc600078e3cff */
[----:B------:R-:W3:Y:S01]  /*0af0*/  @P3 LDG.E R22, desc[UR6][R10.64+0xec] ;  /* 0x0000ec060a163981 */ /* 0x000ee2000c1e1900 */
[----:B----4-:R-:W-:-:S03]  /*0b00*/  @P3 LOP3.LUT R3, R3, R24, RZ, 0x3c, !PT ;  /* 0x0000001803033212 */ /* 0x010fc600078e3cff */
[----:B------:R-:W4:Y:S01]  /*0b10*/  @P5 LDG.E R24, desc[UR6][R10.64+0x104] ;  /* 0x000104060a185981 */ /* 0x000f22000c1e1900 */
[----:B------:R-:W-:Y:S02]  /*0b20*/  @P2 LOP3.LUT R4, R4, R27, RZ, 0x3c, !PT ;  /* 0x0000001b04042212 */ /* 0x000fe400078e3cff */
[----:B------:R-:W-:Y:S01]  /*0b30*/  @P4 LOP3.LUT R19, R19, R26, RZ, 0x3c, !PT ;  /* 0x0000001a13134212 */ /* 0x000fe200078e3cff */
        /* <DEDUP_REMOVED lines=10> */
[----:B---3--:R-:W-:-:S03]  /*0be0*/  @P4 LOP3.LUT R3, R3, R22, RZ, 0x3c, !PT ;  /* 0x0000001603034212 */ /* 0x008fc600078e3cff */
[----:B------:R-:W3:Y:S01]  /*0bf0*/  @P5 LDG.E R22, desc[UR6][R10.64+0x10c] ;  /* 0x00010c060a165981 */ /* 0x000ee2000c1e1900 */
[----:B----4-:R-:W-:-:S03]  /*0c00*/  @P4 LOP3.LUT R5, R5, R24, RZ, 0x3c, !PT ;  /* 0x0000001805054212 */ /* 0x010fc600078e3cff */
[----:B------:R-:W4:Y:S01]  /*0c10*/  @P5 LDG.E R24, desc[UR6][R10.64+0x114] ;  /* 0x000114060a185981 */ /* 0x000f22000c1e1900 */
        /* <DEDUP_REMOVED lines=18> */
[----:B------:R-:W-:-:S05]  /*0d40*/  VIADD R23, R23, 0x10 ;  /* 0x0000001017177836 */ /* 0x000fca0000000000 */
[----:B------:R-:W-:Y:S02]  /*0d50*/  ISETP.NE.AND P1, PT, R23, 0x20, PT ;  /* 0x000000201700780c */ /* 0x000fe40003f25270 */
[----:B------:R-:W-:Y:S02]  /*0d60*/  @P0 LOP3.LUT R19, R19, R26, RZ, 0x3c, !PT ;  /* 0x0000001a13130212 */ /* 0x000fe400078e3cff */
[----:B------:R-:W-:Y:S02]  /*0d70*/  @P0 LOP3.LUT R2, R2, R27, RZ, 0x3c, !PT ;  /* 0x0000001b02020212 */ /* 0x000fe400078e3cff */
[----:B--2---:R-:W-:-:S04]  /*0d80*/  @P6 LOP3.LUT R4, R4, R25, RZ, 0x3c, !PT ;  /* 0x0000001904046212 */ /* 0x004fc800078e3cff */
[----:B------:R-:W-:Y:S02]  /*0d90*/  @P0 LOP3.LUT R4, R4, R29, RZ, 0x3c, !PT ;  /* 0x0000001d04040212 */ /* 0x000fe400078e3cff */
[----:B---3--:R-:W-:Y:S02]  /*0da0*/  @P0 LOP3.LUT R3, R3, R22, RZ, 0x3c, !PT ;  /* 0x0000001603030212 */ /* 0x008fe400078e3cff */
[----:B----4-:R-:W-:Y:S01]  /*0db0*/  @P0 LOP3.LUT R5, R5, R24, RZ, 0x3c, !PT ;  /* 0x0000001805050212 */ /* 0x010fe200078e3cff */
[----:B------:R-:W-:Y:S06]  /*0dc0*/  @P1 BRA `(.L_x_28) ;  /* 0xfffffff4004c1947 */ /* 0x000fec000383ffff */
[----:B------:R-:W-:-:S05]  /*0dd0*/  VIADD R21, R21, 0x1 ;  /* 0x0000000115157836 */ /* 0x000fca0000000000 */
[----:B------:R-:W-:-:S13]  /*0de0*/  ISETP.NE.AND P0, PT, R21, 0x5, PT ;  /* 0x000000051500780c */ /* 0x000fda0003f05270 */
[----:B------:R-:W-:Y:S05]  /*0df0*/  @P0 BRA `(.L_x_29) ;  /* 0xfffffff400300947 */ /* 0x000fea000383ffff */
[----:B------:R1:W-:Y:S01]  /*0e00*/  STG.E.64 desc[UR6][R8.64+0x8], R2 ;  /* 0x0000080208007986 */ /* 0x0003e2000c101b06 */
[----:B------:R-:W-:-:S03]  /*0e10*/  VIADD R17, R17, 0x1 ;  /* 0x0000000111117836 */ /* 0x000fc60000000000 */
[----:B------:R1:W-:Y:S02]  /*0e20*/  STG.E.64 desc[UR6][R8.64+0x10], R4 ;  /* 0x0000100408007986 */ /* 0x0003e4000c101b06 */
[----:B------:R-:W-:Y:S02]  /*0e30*/  ISETP.GE.U32.AND P0, PT, R17, R16, PT ;  /* 0x000000101100720c */ /* 0x000fe40003f06070 */
[----:B------:R1:W-:Y:S11]  /*0e40*/  STG.E desc[UR6][R8.64+0x4], R19 ;  /* 0x0000041308007986 */ /* 0x0003f6000c101906 */
[----:B------:R-:W-:Y:S05]  /*0e50*/  @!P0 BRA `(.L_x_30) ;  /* 0xfffffff400088947 */ /* 0x000fea000383ffff */
.L_x_27:
[----:B------:R-:W-:Y:S05]  /*0e60*/  BSYNC.RECONVERGENT B1 ;  /* 0x0000000000017941 */ /* 0x000fea0003800200 */
.L_x_26:
[C---:B------:R-:W-:Y:S01]  /*0e70*/  ISETP.GT.U32.AND P0, PT, R13.reuse, 0x3, PT ;  /* 0x000000030d00780c */ /* 0x040fe20003f04070 */
[----:B------:R-:W-:Y:S01]  /*0e80*/  VIADD R14, R14, 0x1 ;  /* 0x000000010e0e7836 */ /* 0x000fe20000000000 */
[--C-:B------:R-:W-:Y:S02]  /*0e90*/  SHF.R.U64 R13, R13, 0x2, R0.reuse ;  /* 0x000000020d0d7819 */ /* 0x100fe40000001200 */
[----:B------:R-:W-:Y:S02]  /*0ea0*/  ISETP.GT.U32.AND.EX P0, PT, R0, RZ, PT, P0 ;  /* 0x000000ff0000720c */ /* 0x000fe40003f04100 */
[----:B------:R-:W-:-:S11]  /*0eb0*/  SHF.R.U32.HI R0, RZ, 0x2, R0 ;  /* 0x00000002ff007819 */ /* 0x000fd60000011600 */
[----:B------:R-:W-:Y:S05]  /*0ec0*/  @P0 BRA `(.L_x_31) ;  /* 0xfffffff000cc0947 */ /* 0x000fea000383ffff */
.L_x_25:
[----:B------:R-:W-:Y:S05]  /*0ed0*/  BSYNC.RECONVERGENT B0 ;  /* 0x0000000000007941 */ /* 0x000fea0003800200 */
.L_x_24:
[----:B------:R-:W2:Y:S01]  /*0ee0*/  LDCU.64 UR4, c[0x0][0x388] ;  /* 0x00007100ff0477ac */ /* 0x000ea20008000a00 */
[----:B------:R-:W-:Y:S01]  /*0ef0*/  IMAD.IADD R13, R15, 0x1, R12 ;  /* 0x000000010f0d7824 */ /* 0x000fe200078e020c */
[----:B------:R3:W-:Y:S03]  /*0f00*/  STG.E.64 desc[UR6][R8.64+0x18], RZ ;  /* 0x000018ff08007986 */ /* 0x0007e6000c101b06 */
[--C-:B------:R-:W-:Y:S01]  /*0f10*/  IMAD.MOV.U32 R12, RZ, RZ, R13.reuse ;  /* 0x000000ffff0c7224 */ /* 0x100fe200078e000d */
[----:B------:R3:W-:Y:S01]  /*0f20*/  STG.E desc[UR6][R8.64+0x20], RZ ;  /* 0x000020ff08007986 */ /* 0x0007e2000c101906 */
[----:B------:R-:W-:-:S03]  /*0f30*/  SHF.R.S32.HI R0, RZ, 0x1f, R13 ;  /* 0x0000001fff007819 */ /* 0x000fc6000001140d */
[----:B------:R3:W-:Y:S01]  /*0f40*/  STG.E.64 desc[UR6][R8.64+0x28], RZ ;  /* 0x000028ff08007986 */ /* 0x0007e2000c101b06 */
[----:B--2---:R-:W-:-:S04]  /*0f50*/  ISETP.GE.U32.AND P0, PT, R13, UR4, PT ;  /* 0x000000040d007c0c */ /* 0x004fc8000bf06070 */
[----:B------:R-:W-:-:S13]  /*0f60*/  ISETP.GE.AND.EX P0, PT, R0, UR5, PT, P0 ;  /* 0x0000000500007c0c */ /* 0x000fda000bf06300 */
[----:B---3--:R-:W-:Y:S05]  /*0f70*/  @!P0 BRA `(.L_x_32) ;  /* 0xfffffff000588947 */ /* 0x008fea000383ffff */
[----:B------:R-:W-:Y:S05]  /*0f80*/  EXIT ;  /* 0x000000000000794d */ /* 0x000fea0003800000 */
.L_x_33:
        /* <DEDUP_REMOVED lines=15> */
.L_x_35:


//--------------------- .nv.global.init           --------------------------
	.section	.nv.global.init,"aw",@progbits
	.align	4
.nv.global.init:
	.type		mrg32k3aM1SubSeq,@object
	.size		mrg32k3aM1SubSeq,(mrg32k3aM2SubSeq - mrg32k3aM1SubSeq)
mrg32k3aM1SubSeq:
        /*0000*/ 	.byte	0x0b, 0xcc, 0xee, 0x04, 0x73, 0x29, 0x8b, 0x6f, 0xf6, 0x53, 0x03, 0xf6, 0x23, 0xf6, 0xea, 0xda
        /* <DEDUP_REMOVED lines=125> */
	.type		mrg32k3aM2SubSeq,@object
	.size		mrg32k3aM2SubSeq,(mrg32k3aM1 - mrg32k3aM2SubSeq)
mrg32k3aM2SubSeq:
        /* <DEDUP_REMOVED lines=126> */
	.type		mrg32k3aM1,@object
	.size		mrg32k3aM1,(mrg32k3aM1Seq - mrg32k3aM1)
mrg32k3aM1:
        /* <DEDUP_REMOVED lines=144> */
	.type		mrg32k3aM1Seq,@object
	.size		mrg32k3aM1Seq,(mrg32k3aM2 - mrg32k3aM1Seq)
mrg32k3aM1Seq:
        /* <DEDUP_REMOVED lines=144> */
	.type		mrg32k3aM2,@object
	.size		mrg32k3aM2,(mrg32k3aM2Seq - mrg32k3aM2)
mrg32k3aM2:
        /* <DEDUP_REMOVED lines=144> */
	.type		mrg32k3aM2Seq,@object
	.size		mrg32k3aM2Seq,(precalc_xorwow_matrix - mrg32k3aM2Seq)
mrg32k3aM2Seq:
        /* <DEDUP_REMOVED lines=144> */
	.type		precalc_xorwow_matrix,@object
	.size		precalc_xorwow_matrix,(precalc_xorwow_offset_matrix - precalc_xorwow_matrix)
precalc_xorwow_matrix:
        /* <DEDUP_REMOVED lines=6400> */
	.type		precalc_xorwow_offset_matrix,@object
	.size		precalc_xorwow_offset_matrix,(.L_1 - precalc_xorwow_offset_matrix)
precalc_xorwow_offset_matrix:
        /* <DEDUP_REMOVED lines=6400> */
.L_1:


//--------------------- .nv.shared.reserved.0     --------------------------
	.section	.nv.shared.reserved.0,"aw",@nobits
	.weak		__nv_reservedSMEM_offset_0_alias
	.size		__nv_reservedSMEM_offset_0_alias, 0, 64
	.other		__nv_reservedSMEM_offset_0_alias,@"STO_CUDA_RESERVED_SHARED STV_DEFAULT"
__nv_reservedSMEM_offset_0_alias:
	.zero		0
	.zero		64


//--------------------- .nv.constant0._Z24simple_device_API_kernelP17curandStateXORWOWPfli --------------------------
	.section	.nv.constant0._Z24simple_device_API_kernelP17curandStateXORWOWPfli,"a",@progbits
	.sectionflags	@""
	.align	4
.nv.constant0._Z24simple_device_API_kernelP17curandStateXORWOWPfli:
	.zero		924


//--------------------- .nv.constant0._Z12setup_kernelP17curandStateXORWOWl --------------------------
	.section	.nv.constant0._Z12setup_kernelP17curandStateXORWOWl,"a",@progbits
	.sectionflags	@""
	.align	4
.nv.constant0._Z12setup_kernelP17curandStateXORWOWl:
	.zero		912


//--------------------- SYMBOLS --------------------------

	.type		.nv.reservedSmem.offset0,@object
	.size		.nv.reservedSmem.offset0,0x4
